def matmul_kernel(
    a_ptr,
    b_ptr,
    c_ptr,
    M,
    N,
    K,
    stride_am,
    stride_ak,
    stride_bk,
    stride_bn,
    stride_cm,
    stride_cn,
    BLOCK_M: tl.constexpr,
    BLOCK_N: tl.constexpr,
    BLOCK_K: tl.constexpr,
    GROUP_M: tl.constexpr,
):
    pid = tl.program_id(axis=0)
    num_pid_m = tl.cdiv(M, BLOCK_M)
    num_pid_n = tl.cdiv(N, BLOCK_N)
    num_pid_in_group = GROUP_M * num_pid_n
    group_id = pid // num_pid_in_group
    first_pid_m = group_id * GROUP_M
    group_size_m = min(num_pid_m - first_pid_m, GROUP_M)
    pid_m = first_pid_m + ((pid % num_pid_in_group) % group_size_m)
    pid_n = (pid % num_pid_in_group) // group_size_m

    offs_am = (pid_m * BLOCK_M + tl.arange(0, BLOCK_M)) % M
    offs_bn = (pid_n * BLOCK_N + tl.arange(0, BLOCK_N)) % N
    offs_k = tl.arange(0, BLOCK_K)
    a_ptrs = a_ptr + offs_am[:, None] * stride_am + offs_k[None, :] * stride_ak
    b_ptrs = b_ptr + offs_k[:, None] * stride_bk + offs_bn[None, :] * stride_bn

    acc = tl.zeros((BLOCK_M, BLOCK_N), dtype=tl.float32)
    for kk in range(0, tl.cdiv(K, BLOCK_K)):
        a = tl.load(a_ptrs, mask=offs_k[None, :] < K - kk * BLOCK_K, other=0.0)
        b = tl.load(b_ptrs, mask=offs_k[:, None] < K - kk * BLOCK_K, other=0.0)
        acc = tl.dot(a, b, acc)
        a_ptrs += BLOCK_K * stride_ak
        b_ptrs += BLOCK_K * stride_bk

    c = acc.to(c_ptr.dtype.element_ty)
    offs_cm = pid_m * BLOCK_M + tl.arange(0, BLOCK_M)
    offs_cn = pid_n * BLOCK_N + tl.arange(0, BLOCK_N)
    c_ptrs = c_ptr + offs_cm[:, None] * stride_cm + offs_cn[None, :] * stride_cn
    mask = (offs_cm[:, None] < M) & (offs_cn[None, :] < N)
    tl.store(c_ptrs, c, mask=mask)

# config = {"BLOCK_K": 32, "BLOCK_M": 128, "BLOCK_N": 64, "GROUP_M": 8, "arch": "sm_100", "dtype": "fp8e5m2", "num_ctas": 2, "num_stages": 3, "num_warps": 4}
# arch = sm_100


// ===== COMPILED SASS (sm_100a) =====

	.target	sm_100a

	.elftype	@"ET_EXEC"


//--------------------- .note.nv.tkinfo           --------------------------
	.section	.note.nv.tkinfo,"",@"SHT_NOTE"
	.sectionflags	@"SHF_NOTE_NV_TKINFO"
	.tkinfo
        /*0018*/ 	.word	0x00000081
        /*0030*/ 	.string	""
        /*0030*/ 	.string	"ptxas-blackwell"
        /*0030*/ 	.string	"Cuda compilation tools, release 12.9, V12.9.86"
        /*0030*/ 	.string	"Build cuda_12.9.r12.9/compiler.36037853_0"
        /*0030*/ 	.string	"-v  -suppress-debug-info  -lineinfo  -arch sm_100a "



//--------------------- .note.nv.cuver            --------------------------
	.section	.note.nv.cuver,"",@"SHT_NOTE"
	.sectionflags	@"SHF_NOTE_NV_CUVER"
        /*0018*/ 	.short	0x0001
        /*001a*/ 	.short	0x0064
        /*001c*/ 	.short	0x0001
        /*001e*/ 	.short	0x0000
        /*0020*/ 	.short	0x0001
        /*0022*/ 	.short	0x0000


//--------------------- .nv.info                  --------------------------
	.section	.nv.info,"",@"SHT_CUDA_INFO"
	.align	4


	//----- nvinfo : EIATTR_REGCOUNT
	.align		4
        /*0000*/ 	.byte	0x04, 0x2f
        /*0002*/ 	.short	(.L_6 - .L_5)
	.align		4
.L_5:
        /*0004*/ 	.word	index@(matmul_kernel)
        /*0008*/ 	.word	0x0000006c


	//----- nvinfo : EIATTR_FRAME_SIZE
	.align		4
.L_6:
        /*000c*/ 	.byte	0x04, 0x11
        /*000e*/ 	.short	(.L_8 - .L_7)
	.align		4
.L_7:
        /*0010*/ 	.word	index@($__internal_2_$__cuda_sm10x_tcgen05_guardrail_trap_unallocated_columns_being_dealloced)
        /*0014*/ 	.word	0x00000000


	//----- nvinfo : EIATTR_FRAME_SIZE
	.align		4
.L_8:
        /*0018*/ 	.byte	0x04, 0x11
        /*001a*/ 	.short	(.L_10 - .L_9)
	.align		4
.L_9:
        /*001c*/ 	.word	index@($__internal_1_$__cuda_sm10x_tcgen05_guardrail_trap_phase_invalid_during_alloc)
        /*0020*/ 	.word	0x00000000


	//----- nvinfo : EIATTR_FRAME_SIZE
	.align		4
.L_10:
        /*0024*/ 	.byte	0x04, 0x11
        /*0026*/ 	.short	(.L_12 - .L_11)
	.align		4
.L_11:
        /*0028*/ 	.word	index@($__internal_0_$__cuda_sm10x_tcgen05_guardrail_trap_col_being_dealloced_not_returned_by_alloc)
        /*002c*/ 	.word	0x00000000


	//----- nvinfo : EIATTR_FRAME_SIZE
	.align		4
.L_12:
        /*0030*/ 	.byte	0x04, 0x11
        /*0032*/ 	.short	(.L_14 - .L_13)
	.align		4
.L_13:
        /*0034*/ 	.word	index@(matmul_kernel)
        /*0038*/ 	.word	0x00000000


	//----- nvinfo : EIATTR_MIN_STACK_SIZE
	.align		4
.L_14:
        /*003c*/ 	.byte	0x04, 0x12
        /*003e*/ 	.short	(.L_16 - .L_15)
	.align		4
.L_15:
        /*0040*/ 	.word	index@(matmul_kernel)
        /*0044*/ 	.word	0x00000000
.L_16:


//--------------------- .nv.info.matmul_kernel    --------------------------
	.section	.nv.info.matmul_kernel,"",@"SHT_CUDA_INFO"
	.sectionflags	@""
	.align	4


	//----- nvinfo : EIATTR_CUDA_API_VERSION
	.align		4
        /*0000*/ 	.byte	0x04, 0x37
        /*0002*/ 	.short	(.L_18 - .L_17)
.L_17:
        /*0004*/ 	.word	0x00000081


	//----- nvinfo : EIATTR_KPARAM_INFO
	.align		4
.L_18:
        /*0008*/ 	.byte	0x04, 0x17
        /*000a*/ 	.short	(.L_20 - .L_19)
.L_19:
        /*000c*/ 	.word	0x00000000
        /*0010*/ 	.short	0x000d
        /*0012*/ 	.short	0x0048
        /*0014*/ 	.byte	0x00, 0xf4, 0x21, 0x00


	//----- nvinfo : EIATTR_KPARAM_INFO
	.align		4
.L_20:
        /*0018*/ 	.byte	0x04, 0x17
        /*001a*/ 	.short	(.L_22 - .L_21)
.L_21:
        /*001c*/ 	.word	0x00000000
        /*0020*/ 	.short	0x000c
        /*0022*/ 	.short	0x0040
        /*0024*/ 	.byte	0x00, 0xf4, 0x21, 0x00


	//----- nvinfo : EIATTR_KPARAM_INFO
	.align		4
.L_22:
        /*0028*/ 	.byte	0x04, 0x17
        /*002a*/ 	.short	(.L_24 - .L_23)
.L_23:
        /*002c*/ 	.word	0x00000000
        /*0030*/ 	.short	0x000b
        /*0032*/ 	.short	0x0038
        /*0034*/ 	.byte	0x00, 0xf0, 0x11, 0x00


	//----- nvinfo : EIATTR_KPARAM_INFO
	.align		4
.L_24:
        /*0038*/ 	.byte	0x04, 0x17
        /*003a*/ 	.short	(.L_26 - .L_25)
.L_25:
        /*003c*/ 	.word	0x00000000
        /*0040*/ 	.short	0x000a
        /*0042*/ 	.short	0x0034
        /*0044*/ 	.byte	0x00, 0xf0, 0x11, 0x00


	//----- nvinfo : EIATTR_KPARAM_INFO
	.align		4
.L_26:
        /*0048*/ 	.byte	0x04, 0x17
        /*004a*/ 	.short	(.L_28 - .L_27)
.L_27:
        /*004c*/ 	.word	0x00000000
        /*0050*/ 	.short	0x0009
        /*0052*/ 	.short	0x0030
        /*0054*/ 	.byte	0x00, 0xf0, 0x11, 0x00


	//----- nvinfo : EIATTR_KPARAM_INFO
	.align		4
.L_28:
        /*0058*/ 	.byte	0x04, 0x17
        /*005a*/ 	.short	(.L_30 - .L_29)
.L_29:
        /*005c*/ 	.word	0x00000000
        /*0060*/ 	.short	0x0008
        /*0062*/ 	.short	0x002c
        /*0064*/ 	.byte	0x00, 0xf0, 0x11, 0x00


	//----- nvinfo : EIATTR_KPARAM_INFO
	.align		4
.L_30:
        /*0068*/ 	.byte	0x04, 0x17
        /*006a*/ 	.short	(.L_32 - .L_31)
.L_31:
        /*006c*/ 	.word	0x00000000
        /*0070*/ 	.short	0x0007
        /*0072*/ 	.short	0x0028
        /*0074*/ 	.byte	0x00, 0xf0, 0x11, 0x00


	//----- nvinfo : EIATTR_KPARAM_INFO
	.align		4
.L_32:
        /*0078*/ 	.byte	0x04, 0x17
        /*007a*/ 	.short	(.L_34 - .L_33)
.L_33:
        /*007c*/ 	.word	0x00000000
        /*0080*/ 	.short	0x0006
        /*0082*/ 	.short	0x0024
        /*0084*/ 	.byte	0x00, 0xf0, 0x11, 0x00


	//----- nvinfo : EIATTR_KPARAM_INFO
	.align		4
.L_34:
        /*0088*/ 	.byte	0x04, 0x17
        /*008a*/ 	.short	(.L_36 - .L_35)
.L_35:
        /*008c*/ 	.word	0x00000000
        /*0090*/ 	.short	0x0005
        /*0092*/ 	.short	0x0020
        /*0094*/ 	.byte	0x00, 0xf0, 0x11, 0x00


	//----- nvinfo : EIATTR_KPARAM_INFO
	.align		4
.L_36:
        /*0098*/ 	.byte	0x04, 0x17
        /*009a*/ 	.short	(.L_38 - .L_37)
.L_37:
        /*009c*/ 	.word	0x00000000
        /*00a0*/ 	.short	0x0004
        /*00a2*/ 	.short	0x001c
        /*00a4*/ 	.byte	0x00, 0xf0, 0x11, 0x00


	//----- nvinfo : EIATTR_KPARAM_INFO
	.align		4
.L_38:
        /*00a8*/ 	.byte	0x04, 0x17
        /*00aa*/ 	.short	(.L_40 - .L_39)
.L_39:
        /*00ac*/ 	.word	0x00000000
        /*00b0*/ 	.short	0x0003
        /*00b2*/ 	.short	0x0018
        /*00b4*/ 	.byte	0x00, 0xf0, 0x11, 0x00


	//----- nvinfo : EIATTR_KPARAM_INFO
	.align		4
.L_40:
        /*00b8*/ 	.byte	0x04, 0x17
        /*00ba*/ 	.short	(.L_42 - .L_41)
.L_41:
        /*00bc*/ 	.word	0x00000000
        /*00c0*/ 	.short	0x0002
        /*00c2*/ 	.short	0x0010
        /*00c4*/ 	.byte	0x00, 0xf4, 0x21, 0x00


	//----- nvinfo : EIATTR_KPARAM_INFO
	.align		4
.L_42:
        /*00c8*/ 	.byte	0x04, 0x17
        /*00ca*/ 	.short	(.L_44 - .L_43)
.L_43:
        /*00cc*/ 	.word	0x00000000
        /*00d0*/ 	.short	0x0001
        /*00d2*/ 	.short	0x0008
        /*00d4*/ 	.byte	0x00, 0xf4, 0x21, 0x00


	//----- nvinfo : EIATTR_KPARAM_INFO
	.align		4
.L_44:
        /*00d8*/ 	.byte	0x04, 0x17
        /*00da*/ 	.short	(.L_46 - .L_45)
.L_45:
        /*00dc*/ 	.word	0x00000000
        /*00e0*/ 	.short	0x0000
        /*00e2*/ 	.short	0x0000
        /*00e4*/ 	.byte	0x00, 0xf4, 0x21, 0x00


	//----- nvinfo : EIATTR_EXPLICIT_CLUSTER
	.align		4
.L_46:
        /*00e8*/ 	.byte	0x01, 0x3e
	.zero		2


	//----- nvinfo : EIATTR_CTA_PER_CLUSTER
	.align		4
        /*00ec*/ 	.byte	0x04, 0x3d
        /*00ee*/ 	.short	(.L_48 - .L_47)
.L_47:
        /*00f0*/ 	.word	0x00000002
        /*00f4*/ 	.word	0x00000001
        /*00f8*/ 	.word	0x00000001


	//----- nvinfo : EIATTR_AT_ENTRY_FRAGMENTS
	.align		4
.L_48:
        /*00fc*/ 	.byte	0x04, 0x4f
        /*00fe*/ 	.short	(.L_50 - .L_49)


	//   ....[0]....
.L_49:
        /*0100*/ 	.word	0x00000004


	//   ....[1]....
        /*0104*/ 	.word	0x00000005


	//----- nvinfo : EIATTR_RESERVED_SMEM_USED
	.align		4
.L_50:
        /*0108*/ 	.byte	0x01, 0x41
	.zero		2


	//----- nvinfo : EIATTR_SPARSE_MMA_MASK
	.align		4
        /*010c*/ 	.byte	0x03, 0x50
        /*010e*/ 	.short	0x0000


	//----- nvinfo : EIATTR_TCGEN05_2CTA_USED
	.align		4
        /*0110*/ 	.byte	0x01, 0x52
	.zero		2


	//----- nvinfo : EIATTR_MAXREG_COUNT
	.align		4
        /*0114*/ 	.byte	0x03, 0x1b
        /*0116*/ 	.short	0x00ff


	//----- nvinfo : EIATTR_NUM_BARRIERS
	.align		4
        /*0118*/ 	.byte	0x02, 0x4c
        /*011a*/ 	.byte	0x01
	.zero		1


	//----- nvinfo : EIATTR_INT_WARP_WIDE_INSTR_OFFSETS
	.align		4
        /*011c*/ 	.byte	0x04, 0x31
        /*011e*/ 	.short	(.L_52 - .L_51)


	//   ....[0]....
.L_51:
        /*0120*/ 	.word	0x00001640


	//   ....[1]....
        /*0124*/ 	.word	0x00001660


	//   ....[2]....
        /*0128*/ 	.word	0x00002160


	//   ....[3]....
        /*012c*/ 	.word	0x00004940


	//   ....[4]....
        /*0130*/ 	.word	0x00004990


	//----- nvinfo : EIATTR_COOP_GROUP_MASK_REGIDS
	.align		4
.L_52:
        /*0134*/ 	.byte	0x04, 0x29
        /*0136*/ 	.short	(.L_54 - .L_53)


	//   ....[0]....
.L_53:
        /*0138*/ 	.word	0xffffffff


	//   ....[1]....
        /*013c*/ 	.word	0xffffffff


	//   ....[2]....
        /*0140*/ 	.word	0xffffffff


	//   ....[3]....
        /*0144*/ 	.word	0xffffffff


	//----- nvinfo : EIATTR_COOP_GROUP_INSTR_OFFSETS
	.align		4
.L_54:
        /*0148*/ 	.byte	0x04, 0x28
        /*014a*/ 	.short	(.L_56 - .L_55)


	//   ....[0]....
.L_55:
        /*014c*/ 	.word	0x00000060


	//   ....[1]....
        /*0150*/ 	.word	0x00000640


	//   ....[2]....
        /*0154*/ 	.word	0x000047e0


	//   ....[3]....
        /*0158*/ 	.word	0x00004a40


	//----- nvinfo : EIATTR_VRC_CTA_INIT_COUNT
	.align		4
.L_56:
        /*015c*/ 	.byte	0x02, 0x4a
        /*015e*/ 	.byte	0x80
	.zero		1


	//----- nvinfo : EIATTR_MBARRIER_INSTR_OFFSETS
	.align		4
        /*0160*/ 	.byte	0x04, 0x39
        /*0162*/ 	.short	(.L_58 - .L_57)


	//   ....[0]....
.L_57:
        /*0164*/ 	.word	0x000002e0
        /*0168*/ 	.word	0x00000009
        /*016c*/ 	.word	0x00000000
        /*0170*/ 	.short	0x010a
        /*0172*/ 	.byte	0xff
	.zero		1


	//   ....[1]....
        /*0174*/ 	.word	0x00000300
        /*0178*/ 	.word	0x00000009
        /*017c*/ 	.word	0x00000000
        /*0180*/ 	.short	0x010a
        /*0182*/ 	.byte	0xff
	.zero		1


	//   ....[2]....
        /*0184*/ 	.word	0x000004c0
        /*0188*/ 	.word	0x00000009
        /*018c*/ 	.word	0x00000000
        /*0190*/ 	.short	0x010a
        /*0192*/ 	.byte	0xff
	.zero		1


	//   ....[3]....
        /*0194*/ 	.word	0x000004e0
        /*0198*/ 	.word	0x00000009
        /*019c*/ 	.word	0x00000000
        /*01a0*/ 	.short	0x010a
        /*01a2*/ 	.byte	0xff
	.zero		1


	//   ....[4]....
        /*01a4*/ 	.word	0x000005c0
        /*01a8*/ 	.word	0x00000005
        /*01ac*/ 	.word	0x00000000
        /*01b0*/ 	.short	0x0101
        /*01b2*/ 	.byte	0xff
	.zero		1


	//   ....[5]....
        /*01b4*/ 	.word	0x00001750
        /*01b8*/ 	.word	0x000000ff
        /*01bc*/ 	.word	0x00000000
        /*01c0*/ 	.short	0x0100
        /*01c2*/ 	.byte	0x0b
	.zero		1


	//   ....[6]....
        /*01c4*/ 	.word	0x000021b0
        /*01c8*/ 	.word	0x000000ff
        /*01cc*/ 	.word	0x00001808
        /*01d0*/ 	.short	0x0100
        /*01d2*/ 	.byte	0x0d
	.zero		1


	//   ....[7]....
        /*01d4*/ 	.word	0x000027b0
        /*01d8*/ 	.word	0x000000ff
        /*01dc*/ 	.word	0x00000000
        /*01e0*/ 	.short	0x010a
        /*01e2*/ 	.byte	0x0b
	.zero		1


	//   ....[8]....
        /*01e4*/ 	.word	0x00003270
        /*01e8*/ 	.word	0x000000ff
        /*01ec*/ 	.word	0x00000000
        /*01f0*/ 	.short	0x010a
        /*01f2*/ 	.byte	0x0b
	.zero		1


	//   ....[9]....
        /*01f4*/ 	.word	0x00003340
        /*01f8*/ 	.word	0x000000ff
        /*01fc*/ 	.word	0x00001800
        /*0200*/ 	.short	0x0108
        /*0202*/ 	.byte	0x0d
	.zero		1


	//   ....[10]....
        /*0204*/ 	.word	0x00003380
        /*0208*/ 	.word	0x000000ff
        /*020c*/ 	.word	0x00001808
        /*0210*/ 	.short	0x0108
        /*0212*/ 	.byte	0x0d
	.zero		1


	//   ....[11]....
        /*0214*/ 	.word	0x00004a70
        /*0218*/ 	.word	0x00000009
        /*021c*/ 	.word	0x00000000
        /*0220*/ 	.short	0x010a
        /*0222*/ 	.byte	0xff
	.zero		1


	//   ....[12]....
        /*0224*/ 	.word	0x00004ad0
        /*0228*/ 	.word	0x00000009
        /*022c*/ 	.word	0x00000000
        /*0230*/ 	.short	0x010a
        /*0232*/ 	.byte	0xff
	.zero		1


	//   ....[13]....
        /*0234*/ 	.word	0x00004b20
        /*0238*/ 	.word	0x000000ff
        /*023c*/ 	.word	0x00000000
        /*0240*/ 	.short	0x010a
        /*0242*/ 	.byte	0x0b
	.zero		1


	//   ....[14]....
        /*0244*/ 	.word	0x00004b50
        /*0248*/ 	.word	0x000000ff
        /*024c*/ 	.word	0x00000000
        /*0250*/ 	.short	0x010a
        /*0252*/ 	.byte	0x0b
	.zero		1


	//----- nvinfo : EIATTR_NUM_MBARRIERS
	.align		4
.L_58:
        /*0254*/ 	.byte	0x03, 0x38
        /*0256*/ 	.short	0x0002


	//----- nvinfo : EIATTR_EXIT_INSTR_OFFSETS
	.align		4
        /*0258*/ 	.byte	0x04, 0x1c
        /*025a*/ 	.short	(.L_60 - .L_59)


	//   ....[0]....
.L_59:
        /*025c*/ 	.word	0x00004a50


	//----- nvinfo : EIATTR_REQNTID
	.align		4
.L_60:
        /*0260*/ 	.byte	0x04, 0x10
        /*0262*/ 	.short	(.L_62 - .L_61)
.L_61:
        /*0264*/ 	.word	0x00000080
        /*0268*/ 	.word	0x00000001
        /*026c*/ 	.word	0x00000001


	//----- nvinfo : EIATTR_CRS_STACK_SIZE
	.align		4
.L_62:
        /*0270*/ 	.byte	0x04, 0x1e
        /*0272*/ 	.short	(.L_64 - .L_63)
.L_63:
        /*0274*/ 	.word	0x00000000


	//----- nvinfo : EIATTR_CBANK_PARAM_SIZE
	.align		4
.L_64:
        /*0278*/ 	.byte	0x03, 0x19
        /*027a*/ 	.short	0x0050


	//----- nvinfo : EIATTR_PARAM_CBANK
	.align		4
        /*027c*/ 	.byte	0x04, 0x0a
        /*027e*/ 	.short	(.L_66 - .L_65)
	.align		4
.L_65:
        /*0280*/ 	.word	index@(.nv.constant0.matmul_kernel)
        /*0284*/ 	.short	0x0380
        /*0286*/ 	.short	0x0050


	//----- nvinfo : EIATTR_SW_WAR
	.align		4
.L_66:
        /*0288*/ 	.byte	0x04, 0x36
        /*028a*/ 	.short	(.L_68 - .L_67)
.L_67:
        /*028c*/ 	.word	0x00000008
.L_68:


//--------------------- .nv.compat                --------------------------
	.section	.nv.compat,"",@"SHT_CUDA_COMPAT_INFO"
	.align	4
        /*0000*/ 	.byte	0x02, 0x02, 0x02, 0x00, 0x02, 0x05, 0x05, 0x00, 0x02, 0x03, 0x00, 0x00, 0x02, 0x06, 0x01, 0x00


//--------------------- .nv.callgraph             --------------------------
	.section	.nv.callgraph,"",@"SHT_CUDA_CALLGRAPH"
	.align	4
	.sectionentsize	8
	.align		4
        /*0000*/ 	.word	0x00000000
	.align		4
        /*0004*/ 	.word	0xffffffff
	.align		4
        /*0008*/ 	.word	0x00000000
	.align		4
        /*000c*/ 	.word	0xfffffffe
	.align		4
        /*0010*/ 	.word	0x00000000
	.align		4
        /*0014*/ 	.word	0xfffffffd
	.align		4
        /*0018*/ 	.word	0x00000000
	.align		4
        /*001c*/ 	.word	0xfffffffc


//--------------------- .text.matmul_kernel       --------------------------
	.section	.text.matmul_kernel,"ax",@progbits
	.align	128
        .global         matmul_kernel
        .type           matmul_kernel,@function
        .size           matmul_kernel,(.L_x_28 - matmul_kernel)
        .other          matmul_kernel,@"STO_CUDA_ENTRY STV_DEFAULT"
matmul_kernel:
.text.matmul_kernel:
[----:B------:R-:W0:Y:S01]  /*0000*/  LDC R1, c[0x0][0x37c] ;  /* 0x0000df00ff017b82 */ /* 0x000e220000000800 */
[----:B------:R-:W1:Y:S01]  /*0010*/  S2R R0, SR_TID.X ;  /* 0x0000000000007919 */ /* 0x000e620000002100 */
[----:B------:R-:W2:Y:S01]  /*0020*/  LDCU.64 UR14, c[0x0][0x358] ;  /* 0x00006b00ff0e77ac */ /* 0x000ea20008000a00 */
[----:B-1----:R-:W-:-:S13]  /*0030*/  ISETP.GE.U32.AND P1, PT, R0, 0x20, PT ;  /* 0x000000200000780c */ /* 0x002fda0003f26070 */
[----:B--2---:R-:W-:Y:S05]  /*0040*/  @P1 BRA `(.L_x_0) ;  /* 0x0000000400801947 */ /* 0x004fea0003800000 */
[----:B------:R-:W1:Y:S01]  /*0050*/  S2R R13, SR_CgaCtaId ;  /* 0x00000000000d7919 */ /* 0x000e620000008800 */
[----:B------:R-:W-:Y:S01]  /*0060*/  NOP ;  /* 0x0000000000007918 */ /* 0x000fe20000000000 */
[----:B------:R-:W-:-:S04]  /*0070*/  MOV R2, 0x40 ;  /* 0x0000004000027802 */ /* 0x000fc80000000f00 */
[----:B-1----:R-:W-:Y:S02]  /*0080*/  LEA R3, R13, R2, 0x18 ;  /* 0x000000020d037211 */ /* 0x002fe400078ec0ff */
[----:B------:R-:W-:-:S04]  /*0090*/  MOV R2, 0x400 ;  /* 0x0000040000027802 */ /* 0x000fc80000000f00 */
[----:B------:R-:W1:Y:S01]  /*00a0*/  LDS.U8 R3, [R3] ;  /* 0x0000000003037984 */ /* 0x000e620000000000 */
[----:B------:R-:W-:Y:S02]  /*00b0*/  LEA R4, R13, R2, 0x18 ;  /* 0x000000020d047211 */ /* 0x000fe400078ec0ff */
[----:B-1----:R-:W-:-:S13]  /*00c0*/  ISETP.NE.AND P0, PT, R3, RZ, PT ;  /* 0x000000ff0300720c */ /* 0x002fda0003f05270 */
[----:B------:R-:W-:Y:S05]  /*00d0*/  @P0 BRA `(.L_x_1) ;  /* 0x0000000400440947 */ /* 0x000fea0003800000 */
[C---:B------:R-:W-:Y:S02]  /*00e0*/  LOP3.LUT R2, R13.reuse, 0x1, RZ, 0xc0, !PT ;  /* 0x000000010d027812 */ /* 0x040fe400078ec0ff */
[----:B------:R-:W-:Y:S02]  /*00f0*/  LOP3.LUT R5, R13, 0x1, RZ, 0x3c, !PT ;  /* 0x000000010d057812 */ /* 0x000fe400078e3cff */
[----:B------:R-:W-:-:S13]  /*0100*/  ISETP.NE.U32.AND P0, PT, R2, 0x1, PT ;  /* 0x000000010200780c */ /* 0x000fda0003f05070 */
[----:B------:R-:W-:Y:S05]  /*0110*/  @!P0 BRA `(.L_x_2) ;  /* 0x0000000000bc8947 */ /* 0x000fea0003800000 */
[----:B------:R-:W-:Y:S01]  /*0120*/  ELECT P2, URZ, PT ;  /* 0x0000000000ff782f */ /* 0x000fe20003840000 */
[----:B------:R-:W-:-:S12]  /*0130*/  BSSY B0, `(.L_x_2) ;  /* 0x000002d000007945 */ /* 0x000fd80003800000 */
[----:B------:R-:W-:Y:S05]  /*0140*/  @!P2 BRA `(.L_x_3) ;  /* 0x0000000000aca947 */ /* 0x000fea0003800000 */
[----:B------:R-:W-:-:S05]  /*0150*/  UMOV UR4, 0x1 ;  /* 0x0000000100047882 */ /* 0x000fca0000000000 */
[----:B------:R-:W-:Y:S04]  /*0160*/  DEPBAR.LE SB1, 0x36 ;  /* 0x00009d800000791a */ /* 0x000fe80000000000 */
[----:B------:R-:W1:Y:S02]  /*0170*/  UTCATOMSWS.2CTA.FIND_AND_SET.ALIGN UP0, UR4, UR4 ;  /* 0x00000004000475e3 */ /* 0x000e640008200800 */
[----:B-1----:R-:W-:Y:S01]  /*0180*/  PLOP3.LUT P2, PT, PT, PT, UP0, 0x80, 0x8 ;  /* 0x000000000008781c */ /* 0x002fe20003f4f008 */
[----:B------:R-:W-:-:S03]  /*0190*/  IMAD.U32 R6, RZ, RZ, UR4 ;  /* 0x00000004ff067e24 */ /* 0x000fc6000f8e00ff */
[----:B------:R-:W-:-:S04]  /*01a0*/  SEL R2, RZ, 0xffffffff, !P2 ;  /* 0xffffffffff027807 */ /* 0x000fc80005000000 */
[----:B------:R-:W-:-:S13]  /*01b0*/  ISETP.NE.AND P2, PT, R2, RZ, PT ;  /* 0x000000ff0200720c */ /* 0x000fda0003f45270 */
[----:B------:R-:W-:Y:S05]  /*01c0*/  @P2 BRA `(.L_x_4) ;  /* 0x0000000000242947 */ /* 0x000fea0003800000 */
.L_x_5:
[----:B------:R-:W-:Y:S05]  /*01d0*/  NANOSLEEP 0x64 ;  /* 0x000000640000795d */ /* 0x000fea0003800000 */
[----:B------:R-:W-:-:S05]  /*01e0*/  UMOV UR4, 0x1 ;  /* 0x0000000100047882 */ /* 0x000fca0000000000 */
[----:B------:R-:W-:Y:S04]  /*01f0*/  DEPBAR.LE SB1, 0x36 ;  /* 0x00009d800000791a */ /* 0x000fe80000000000 */
[----:B------:R-:W1:Y:S02]  /*0200*/  UTCATOMSWS.2CTA.FIND_AND_SET.ALIGN UP0, UR4, UR4 ;  /* 0x00000004000475e3 */ /* 0x000e640008200800 */
[----:B-1----:R-:W-:Y:S01]  /*0210*/  PLOP3.LUT P2, PT, PT, PT, UP0, 0x80, 0x8 ;  /* 0x000000000008781c */ /* 0x002fe20003f4f008 */
[----:B------:R-:W-:-:S03]  /*0220*/  IMAD.U32 R6, RZ, RZ, UR4 ;  /* 0x00000004ff067e24 */ /* 0x000fc6000f8e00ff */
[----:B------:R-:W-:-:S04]  /*0230*/  SEL R2, RZ, 0xffffffff, !P2 ;  /* 0xffffffffff027807 */ /* 0x000fc80005000000 */
[----:B------:R-:W-:-:S13]  /*0240*/  ISETP.NE.AND P2, PT, R2, RZ, PT ;  /* 0x000000ff0200720c */ /* 0x000fda0003f45270 */
[----:B------:R-:W-:Y:S05]  /*0250*/  @!P2 BRA `(.L_x_5) ;  /* 0xfffffffc00dca947 */ /* 0x000fea000383ffff */
.L_x_4:
[----:B------:R-:W-:Y:S01]  /*0260*/  MOV R2, 0x60 ;  /* 0x0000006000027802 */ /* 0x000fe20000000f00 */
[----:B------:R-:W-:Y:S01]  /*0270*/  IMAD.MOV.U32 R12, RZ, RZ, 0x4 ;  /* 0x00000004ff0c7424 */ /* 0x000fe200078e00ff */
[----:B------:R-:W-:Y:S02]  /*0280*/  MOV R3, 0x58 ;  /* 0x0000005800037802 */ /* 0x000fe40000000f00 */
[C---:B------:R-:W-:Y:S02]  /*0290*/  LEA R7, R13.reuse, R2, 0x18 ;  /* 0x000000020d077211 */ /* 0x040fe400078ec0ff */
[----:B------:R-:W-:-:S03]  /*02a0*/  LEA R9, R13, R3, 0x18 ;  /* 0x000000030d097211 */ /* 0x000fc600078ec0ff */
[----:B------:R-:W1:Y:S01]  /*02b0*/  LDS R2, [R7] ;  /* 0x0000000007027984 */ /* 0x000e620000000800 */
[----:B------:R-:W-:Y:S01]  /*02c0*/  PRMT R11, R5, 0x654, R9 ;  /* 0x00000654050b7816 */ /* 0x000fe20000000009 */
[----:B-1----:R-:W-:-:S04]  /*02d0*/  IMAD.U32 R2, R2, -0x80000000, RZ ;  /* 0x8000000002027824 */ /* 0x002fc800078e00ff */
[----:B------:R-:W1:Y:S02]  /*02e0*/  SYNCS.PHASECHK.TRANS64.TRYWAIT P2, [R9+URZ], R2 ;  /* 0x00000002090075a7 */ /* 0x000e6400080411ff */
[----:B-1----:R-:W-:Y:S05]  /*02f0*/  @P2 BRA `(.L_x_6) ;  /* 0x0000000000082947 */ /* 0x002fea0003800000 */
[----:B------:R-:W1:Y:S02]  /*0300*/  SYNCS.PHASECHK.TRANS64.TRYWAIT P2, [R9+URZ], R2 ;  /* 0x00000002090075a7 */ /* 0x000e6400080411ff */
[----:B-1----:R-:W-:Y:S05]  /*0310*/  @!P2 BRA `(.L_x_7) ;  /* 0x0000004400d0a947 */ /* 0x002fea0003800000 */
.L_x_6:
[C---:B-1----:R-:W-:Y:S01]  /*0320*/  IMAD.SHL.U32 R3, R6.reuse, 0x20, RZ ;  /* 0x0000002006037824 */ /* 0x042fe200078e00ff */
[----:B------:R-:W-:Y:S01]  /*0330*/  PRMT R10, R5, 0x654, R4 ;  /* 0x00000654050a7816 */ /* 0x000fe20000000004 */
[----:B------:R-:W-:Y:S01]  /*0340*/  IMAD.MOV.U32 R15, RZ, RZ, 0x1 ;  /* 0x00000001ff0f7424 */ /* 0x000fe200078e00ff */
[----:B------:R1:W-:Y:S01]  /*0350*/  SYNCS.ARRIVE.TRANS64.RED RZ, [R11+URZ], R12 ;  /* 0x0000000c0bff79a7 */ /* 0x0003e200080004ff */
[----:B------:R-:W-:Y:S01]  /*0360*/  VIADD R8, R6, 0x10 ;  /* 0x0000001006087836 */ /* 0x000fe20000000000 */
[----:B------:R1:W-:Y:S02]  /*0370*/  STS [R4], R3 ;  /* 0x0000000304007388 */ /* 0x0003e40000000800 */
[C---:B------:R-:W-:Y:S02]  /*0380*/  SHF.L.U32 R2, R15.reuse, R6, RZ ;  /* 0x000000060f027219 */ /* 0x040fe400000006ff */
[----:B------:R-:W-:Y:S01]  /*0390*/  SHF.L.U32 R9, R15, R8, RZ ;  /* 0x000000080f097219 */ /* 0x000fe200000006ff */
[----:B------:R1:W-:Y:S01]  /*03a0*/  STAS [R10.64], R6 ;  /* 0x000000060a007dbd */ /* 0x0003e2000c0008ff */
[----:B------:R-:W-:-:S02]  /*03b0*/  MOV R8, 0x50 ;  /* 0x0000005000087802 */ /* 0x000fc40000000f00 */
[----:B------:R-:W-:Y:S02]  /*03c0*/  LOP3.LUT R2, R9, R2, RZ, 0xfc, !PT ;  /* 0x0000000209027212 */ /* 0x000fe400078efcff */
[----:B------:R-:W-:-:S05]  /*03d0*/  LEA R9, R13, R8, 0x18 ;  /* 0x000000080d097211 */ /* 0x000fca00078ec0ff */
[----:B------:R1:W-:Y:S04]  /*03e0*/  ATOMS.OR RZ, [R9], R2 ;  /* 0x0000000209ff738c */ /* 0x0003e80003000000 */
[----:B------:R1:W-:Y:S02]  /*03f0*/  ATOMS.XOR RZ, [R7], R15 ;  /* 0x0000000f07ff738c */ /* 0x0003e40003800000 */
.L_x_3:
[----:B------:R-:W-:Y:S05]  /*0400*/  BSYNC B0 ;  /* 0x0000000000007941 */ /* 0x000fea0003800000 */
.L_x_2:
[----:B------:R-:W-:Y:S05]  /*0410*/  @P0 BRA `(.L_x_8) ;  /* 0x0000000000840947 */ /* 0x000fea0003800000 */
[----:B------:R-:W-:Y:S05]  /*0420*/  WARPSYNC.ALL ;  /* 0x0000000000007948 */ /* 0x000fea0003800000 */
[----:B------:R-:W-:Y:S01]  /*0430*/  NOP ;  /* 0x0000000000007918 */ /* 0x000fe20000000000 */
[----:B------:R-:W-:-:S13]  /*0440*/  ELECT P0, URZ, PT ;  /* 0x0000000000ff782f */ /* 0x000fda0003800000 */
[----:B------:R-:W-:Y:S05]  /*0450*/  @!P0 BRA `(.L_x_8) ;  /* 0x0000000000748947 */ /* 0x000fea0003800000 */
[----:B-1----:R-:W-:Y:S02]  /*0460*/  MOV R2, 0x60 ;  /* 0x0000006000027802 */ /* 0x002fe40000000f00 */
[----:B------:R-:W-:Y:S02]  /*0470*/  MOV R6, 0x58 ;  /* 0x0000005800067802 */ /* 0x000fe40000000f00 */
[C---:B------:R-:W-:Y:S02]  /*0480*/  LEA R8, R13.reuse, R2, 0x18 ;  /* 0x000000020d087211 */ /* 0x040fe400078ec0ff */
[----:B------:R-:W-:-:S03]  /*0490*/  LEA R9, R13, R6, 0x18 ;  /* 0x000000060d097211 */ /* 0x000fc600078ec0ff */
[----:B------:R-:W1:Y:S02]  /*04a0*/  LDS R2, [R8] ;  /* 0x0000000008027984 */ /* 0x000e640000000800 */
[----:B-1----:R-:W-:-:S04]  /*04b0*/  IMAD.U32 R2, R2, -0x80000000, RZ ;  /* 0x8000000002027824 */ /* 0x002fc800078e00ff */
[----:B------:R-:W1:Y:S02]  /*04c0*/  SYNCS.PHASECHK.TRANS64.TRYWAIT P0, [R9+URZ], R2 ;  /* 0x00000002090075a7 */ /* 0x000e6400080011ff */
[----:B-1----:R-:W-:Y:S05]  /*04d0*/  @P0 BRA `(.L_x_9) ;  /* 0x0000000000080947 */ /* 0x002fea0003800000 */
[----:B------:R-:W1:Y:S02]  /*04e0*/  SYNCS.PHASECHK.TRANS64.TRYWAIT P0, [R9+URZ], R2 ;  /* 0x00000002090075a7 */ /* 0x000e6400080011ff */
[----:B-1----:R-:W-:Y:S05]  /*04f0*/  @!P0 BRA `(.L_x_10) ;  /* 0x0000004400708947 */ /* 0x002fea0003800000 */
.L_x_9:
[----:B------:R-:W2:Y:S01]  /*0500*/  LDS R2, [R4] ;  /* 0x0000000004027984 */ /* 0x000ea20000000800 */
[----:B------:R-:W-:Y:S01]  /*0510*/  IMAD.MOV.U32 R11, RZ, RZ, 0x1 ;  /* 0x00000001ff0b7424 */ /* 0x000fe200078e00ff */
[----:B------:R-:W-:Y:S01]  /*0520*/  PRMT R5, R5, 0x654, R9 ;  /* 0x0000065405057816 */ /* 0x000fe20000000009 */
[C---:B-12---:R-:W-:Y:S02]  /*0530*/  IMAD.SHL.U32 R3, R2.reuse, 0x20, RZ ;  /* 0x0000002002037824 */ /* 0x046fe400078e00ff */
[----:B------:R-:W-:Y:S01]  /*0540*/  VIADD R6, R2, 0x10 ;  /* 0x0000001002067836 */ /* 0x000fe20000000000 */
[C---:B------:R-:W-:Y:S02]  /*0550*/  SHF.L.U32 R2, R11.reuse, R2, RZ ;  /* 0x000000020b027219 */ /* 0x040fe400000006ff */
[----:B------:R2:W-:Y:S02]  /*0560*/  STS [R4], R3 ;  /* 0x0000000304007388 */ /* 0x0005e40000000800 */
[----:B------:R-:W-:-:S02]  /*0570*/  SHF.L.U32 R7, R11, R6, RZ ;  /* 0x000000060b077219 */ /* 0x000fc400000006ff */
[----:B------:R-:W-:Y:S02]  /*0580*/  MOV R6, 0x50 ;  /* 0x0000005000067802 */ /* 0x000fe40000000f00 */
[----:B------:R-:W-:Y:S02]  /*0590*/  LOP3.LUT R2, R7, R2, RZ, 0xfc, !PT ;  /* 0x0000000207027212 */ /* 0x000fe400078efcff */
[----:B------:R-:W-:-:S05]  /*05a0*/  LEA R13, R13, R6, 0x18 ;  /* 0x000000060d0d7211 */ /* 0x000fca00078ec0ff */
[----:B------:R2:W-:Y:S01]  /*05b0*/  ATOMS.OR RZ, [R13], R2 ;  /* 0x000000020dff738c */ /* 0x0005e20003000000 */
[----:B------:R2:W-:Y:S03]  /*05c0*/  SYNCS.ARRIVE.TRANS64.RED.A1T0 RZ, [R5+URZ], RZ ;  /* 0x000000ff05ff79a7 */ /* 0x0005e600081004ff */
[----:B------:R2:W-:Y:S01]  /*05d0*/  ATOMS.XOR RZ, [R8], R11 ;  /* 0x0000000b08ff738c */ /* 0x0005e20003800000 */
[----:B------:R-:W-:Y:S05]  /*05e0*/  BRA `(.L_x_8) ;  /* 0x0000000000107947 */ /* 0x000fea0003800000 */
.L_x_1:
[----:B------:R-:W-:Y:S01]  /*05f0*/  IMAD.MOV.U32 R3, RZ, RZ, -0x1 ;  /* 0xffffffffff037424 */ /* 0x000fe200078e00ff */
[----:B------:R-:W-:-:S04]  /*0600*/  MOV R2, 0x630 ;  /* 0x0000063000027802 */ /* 0x000fc80000000f00 */
[----:B------:R1:W-:Y:S03]  /*0610*/  STS [R4], R3 ;  /* 0x0000000304007388 */ /* 0x0003e60000000800 */
[----:B01----:R-:W-:Y:S05]  /*0620*/  CALL.REL.NOINC `($__internal_1_$__cuda_sm10x_tcgen05_guardrail_trap_phase_invalid_during_alloc) ;  /* 0x0000004400607944 */ /* 0x003fea0003c00000 */
.L_x_8:
[----:B------:R-:W-:Y:S05]  /*0630*/  WARPSYNC.ALL ;  /* 0x0000000000007948 */ /* 0x000fea0003800000 */
[----:B------:R-:W-:Y:S01]  /*0640*/  NOP ;  /* 0x0000000000007918 */ /* 0x000fe20000000000 */
.L_x_0:
[----:B-12---:R-:W1:Y:S08]  /*0650*/  LDC.64 R10, c[0x0][0x398] ;  /* 0x0000e600ff0a7b82 */ /* 0x006e700000000a00 */
[----:B------:R-:W2:Y:S02]  /*0660*/  S2UR UR5, SR_CgaSize ;  /* 0x00000000000579c3 */ /* 0x000ea40000008a00 */
[----:B--2---:R-:W-:-:S12]  /*0670*/  UIMAD UR5, UR5, -0xa0, URZ ;  /* 0xffffff60050578a4 */ /* 0x004fd8000f8e02ff */
[----:B------:R-:W2:Y:S01]  /*0680*/  LDCU UR5, c[0x0][UR5+0x2b0] ;  /* 0x00005600050577ac */ /* 0x000ea20008000800 */
[--C-:B------:R-:W-:Y:S02]  /*0690*/  SHF.R.U32.HI R73, RZ, 0x5, R0.reuse ;  /* 0x00000005ff497819 */ /* 0x100fe40000011600 */
[----:B------:R-:W-:Y:S01]  /*06a0*/  SHF.R.U32.HI R36, RZ, 0x6, R0 ;  /* 0x00000006ff247819 */ /* 0x000fe20000011600 */
[----:B------:R-:W3:Y:S01]  /*06b0*/  LDCU UR6, c[0x0][0x3a4] ;  /* 0x00007480ff0677ac */ /* 0x000ee20008000800 */
[----:B------:R-:W-:Y:S01]  /*06c0*/  PRMT R85, RZ, 0x7610, R85 ;  /* 0x00007610ff557816 */ /* 0x000fe20000000055 */
[----:B------:R-:W4:Y:S01]  /*06d0*/  S2UR UR4, SR_CTAID.X ;  /* 0x00000000000479c3 */ /* 0x000f220000002500 */
[----:B------:R-:W-:Y:S01]  /*06e0*/  SGXT.U32 R36, R36, 0x1 ;  /* 0x000000012424781a */ /* 0x000fe20000000000 */
[----:B------:R-:W0:Y:S06]  /*06f0*/  LDCU.128 UR20, c[0x0][0x380] ;  /* 0x00007000ff1477ac */ /* 0x000e2c0008000c00 */
[----:B------:R-:W5:Y:S01]  /*0700*/  S2UR UR9, SR_CgaCtaId ;  /* 0x00000000000979c3 */ /* 0x000f620000008800 */
[----:B-1----:R-:W-:Y:S01]  /*0710*/  VIADD R2, R11, 0x3f ;  /* 0x0000003f0b027836 */ /* 0x002fe20000000000 */
[----:B------:R-:W-:-:S06]  /*0720*/  IABS R17, R10 ;  /* 0x0000000a00117213 */ /* 0x000fcc0000000000 */
[----:B------:R-:W1:Y:S01]  /*0730*/  LDC.64 R66, c[0x0][0x3a8] ;  /* 0x0000ea00ff427b82 */ /* 0x000e620000000a00 */
[----:B------:R-:W-:Y:S02]  /*0740*/  IABS R18, R11 ;  /* 0x0000000b00127213 */ /* 0x000fe40000000000 */
[----:B------:R-:W-:Y:S02]  /*0750*/  SHF.R.S32.HI R3, RZ, 0x1f, R2 ;  /* 0x0000001fff037819 */ /* 0x000fe40000011402 */
[----:B----4-:R-:W-:Y:S02]  /*0760*/  I2FP.F32.U32 R6, UR4 ;  /* 0x0000000400067c45 */ /* 0x010fe40008201000 */
[----:B------:R-:W-:Y:S01]  /*0770*/  LEA.HI R3, R3, R2, RZ, 0x6 ;  /* 0x0000000203037211 */ /* 0x000fe200078f30ff */
[----:B------:R-:W4:Y:S02]  /*0780*/  LDC R81, c[0x0][0x3a0] ;  /* 0x0000e800ff517b82 */ /* 0x000f240000000800 */
[----:B--2---:R-:W-:Y:S01]  /*0790*/  FMUL R6, R6, UR5 ;  /* 0x0000000506067c20 */ /* 0x004fe20008400000 */
[----:B------:R-:W-:Y:S01]  /*07a0*/  SHF.R.S32.HI R3, RZ, 0x6, R3 ;  /* 0x00000006ff037819 */ /* 0x000fe20000011403 */
[----:B------:R-:W-:Y:S01]  /*07b0*/  UMOV UR5, 0x1 ;  /* 0x0000000100057882 */ /* 0x000fe20000000000 */
[----:B-----5:R-:W-:Y:S01]  /*07c0*/  ULOP3.LUT UR4, UR9, 0x1, URZ, 0xc0, !UPT ;  /* 0x0000000109047892 */ /* 0x020fe2000f8ec0ff */
[----:B------:R-:W2:Y:S02]  /*07d0*/  F2I.U32.TRUNC.NTZ R7, R6 ;  /* 0x0000000600077305 */ /* 0x000ea4000020f000 */
[----:B------:R-:W-:-:S05]  /*07e0*/  IMAD.SHL.U32 R4, R3, 0x8, RZ ;  /* 0x0000000803047824 */ /* 0x000fca00078e00ff */
[----:B------:R-:W-:-:S04]  /*07f0*/  IABS R9, R4 ;  /* 0x0000000400097213 */ /* 0x000fc80000000000 */
[----:B------:R-:W5:Y:S01]  /*0800*/  I2F.RP R5, R9 ;  /* 0x0000000900057306 */ /* 0x000f620000209400 */
[----:B--2---:R-:W-:-:S07]  /*0810*/  IABS R12, R7 ;  /* 0x00000007000c7213 */ /* 0x004fce0000000000 */
[----:B-----5:R-:W2:Y:S02]  /*0820*/  MUFU.RCP R5, R5 ;  /* 0x0000000500057308 */ /* 0x020ea40000001000 */
[----:B--2---:R-:W-:Y:S01]  /*0830*/  VIADD R2, R5, 0xffffffe ;  /* 0x0ffffffe05027836 */ /* 0x004fe20000000000 */
[----:B------:R-:W-:-:S05]  /*0840*/  IABS R5, R4 ;  /* 0x0000000400057213 */ /* 0x000fca0000000000 */
[----:B------:R2:W5:Y:S02]  /*0850*/  F2I.FTZ.U32.TRUNC.NTZ R3, R2 ;  /* 0x0000000200037305 */ /* 0x000564000021f000 */
[----:B--2---:R-:W-:Y:S02]  /*0860*/  IMAD.MOV.U32 R2, RZ, RZ, RZ ;  /* 0x000000ffff027224 */ /* 0x004fe400078e00ff */
[----:B-----5:R-:W-:-:S04]  /*0870*/  IMAD.MOV R8, RZ, RZ, -R3 ;  /* 0x000000ffff087224 */ /* 0x020fc800078e0a03 */
[----:B------:R-:W-:Y:S02]  /*0880*/  IMAD R13, R8, R9, RZ ;  /* 0x00000009080d7224 */ /* 0x000fe400078e02ff */
[----:B------:R-:W-:Y:S02]  /*0890*/  IMAD.MOV.U32 R8, RZ, RZ, R12 ;  /* 0x000000ffff087224 */ /* 0x000fe400078e000c */
[----:B------:R-:W-:-:S04]  /*08a0*/  IMAD.HI.U32 R3, R3, R13, R2 ;  /* 0x0000000d03037227 */ /* 0x000fc800078e0002 */
[----:B------:R-:W-:Y:S02]  /*08b0*/  IMAD.MOV R2, RZ, RZ, -R5 ;  /* 0x000000ffff027224 */ /* 0x000fe400078e0a05 */
[----:B------:R-:W-:-:S04]  /*08c0*/  IMAD.HI.U32 R3, R3, R8, RZ ;  /* 0x0000000803037227 */ /* 0x000fc800078e00ff */
[----:B------:R-:W-:Y:S01]  /*08d0*/  IMAD R2, R3, R2, R8 ;  /* 0x0000000203027224 */ /* 0x000fe200078e0208 */
[----:B------:R-:W-:Y:S04]  /*08e0*/  BAR.SYNC.DEFER_BLOCKING 0x0 ;  /* 0x0000000000007b1d */ /* 0x000fe80000010000 */
[----:B------:R-:W-:-:S13]  /*08f0*/  ISETP.GT.U32.AND P2, PT, R9, R2, PT ;  /* 0x000000020900720c */ /* 0x000fda0003f44070 */
[----:B------:R-:W-:Y:S02]  /*0900*/  @!P2 IMAD.IADD R2, R2, 0x1, -R9 ;  /* 0x000000010202a824 */ /* 0x000fe400078e0a09 */
[----:B------:R-:W-:Y:S01]  /*0910*/  @!P2 VIADD R3, R3, 0x1 ;  /* 0x000000010303a836 */ /* 0x000fe20000000000 */
[----:B------:R-:W-:Y:S02]  /*0920*/  ISETP.NE.AND P2, PT, R4, RZ, PT ;  /* 0x000000ff0400720c */ /* 0x000fe40003f45270 */
[----:B------:R-:W-:Y:S02]  /*0930*/  ISETP.GE.U32.AND P0, PT, R2, R9, PT ;  /* 0x000000090200720c */ /* 0x000fe40003f06070 */
[----:B------:R-:W-:-:S04]  /*0940*/  LOP3.LUT R2, R7, R4, RZ, 0x3c, !PT ;  /* 0x0000000407027212 */ /* 0x000fc800078e3cff */
[----:B------:R-:W-:Y:S01]  /*0950*/  ISETP.GE.AND P3, PT, R2, RZ, PT ;  /* 0x000000ff0200720c */ /* 0x000fe20003f66270 */
[----:B------:R-:W-:-:S06]  /*0960*/  VIADD R2, R10, 0x7f ;  /* 0x0000007f0a027836 */ /* 0x000fcc0000000000 */
[----:B------:R-:W-:-:S04]  /*0970*/  @P0 VIADD R3, R3, 0x1 ;  /* 0x0000000103030836 */ /* 0x000fc80000000000 */
[----:B------:R-:W-:Y:S01]  /*0980*/  IMAD.MOV.U32 R5, RZ, RZ, R3 ;  /* 0x000000ffff057224 */ /* 0x000fe200078e0003 */
[----:B------:R-:W-:-:S03]  /*0990*/  SHF.R.S32.HI R3, RZ, 0x1f, R2 ;  /* 0x0000001fff037819 */ /* 0x000fc60000011402 */
[----:B------:R-:W-:Y:S01]  /*09a0*/  @!P3 IMAD.MOV R5, RZ, RZ, -R5 ;  /* 0x000000ffff05b224 */ /* 0x000fe200078e0a05 */
[----:B------:R-:W-:Y:S02]  /*09b0*/  @!P2 LOP3.LUT R5, RZ, R4, RZ, 0x33, !PT ;  /* 0x00000004ff05a212 */ /* 0x000fe400078e33ff */
[----:B------:R-:W-:-:S03]  /*09c0*/  LEA.HI R3, R3, R2, RZ, 0x7 ;  /* 0x0000000203037211 */ /* 0x000fc600078f38ff */
[----:B------:R-:W-:Y:S02]  /*09d0*/  IMAD.SHL.U32 R12, R5, 0x8, RZ ;  /* 0x00000008050c7824 */ /* 0x000fe400078e00ff */
[----:B------:R-:W-:-:S03]  /*09e0*/  IMAD.MOV R5, RZ, RZ, -R5 ;  /* 0x000000ffff057224 */ /* 0x000fc600078e0a05 */
[----:B------:R-:W-:Y:S01]  /*09f0*/  LEA.HI.SX32 R3, R3, -R12, 0x19 ;  /* 0x8000000c03037211 */ /* 0x000fe200078fcaff */
[----:B------:R-:W-:Y:S02]  /*0a00*/  IMAD R14, R4, R5, R7 ;  /* 0x00000005040e7224 */ /* 0x000fe400078e0207 */
[----:B------:R-:W2:Y:S01]  /*0a10*/  I2F.RP R5, R17 ;  /* 0x0000001100057306 */ /* 0x000ea20000209400 */
[----:B------:R-:W-:Y:S02]  /*0a20*/  VIMNMX R13, PT, PT, R3, 0x8, PT ;  /* 0x00000008030d7848 */ /* 0x000fe40003fe0100 */
[----:B------:R-:W-:Y:S02]  /*0a30*/  IABS R4, R14 ;  /* 0x0000000e00047213 */ /* 0x000fe40000000000 */
[----:B------:R-:W-:-:S04]  /*0a40*/  IABS R8, R13 ;  /* 0x0000000d00087213 */ /* 0x000fc80000000000 */
[----:B------:R-:W5:Y:S08]  /*0a50*/  I2F.RP R6, R8 ;  /* 0x0000000800067306 */ /* 0x000f700000209400 */
[----:B--2---:R-:W-:Y:S08]  /*0a60*/  MUFU.RCP R5, R5 ;  /* 0x0000000500057308 */ /* 0x004ff00000001000 */
[----:B-----5:R-:W2:Y:S02]  /*0a70*/  MUFU.RCP R6, R6 ;  /* 0x0000000600067308 */ /* 0x020ea40000001000 */
[----:B--2---:R-:W-:Y:S01]  /*0a80*/  VIADD R2, R6, 0xffffffe ;  /* 0x0ffffffe06027836 */ /* 0x004fe20000000000 */
[----:B------:R-:W-:-:S05]  /*0a90*/  IABS R6, R13 ;  /* 0x0000000d00067213 */ /* 0x000fca0000000000 */
[----:B------:R2:W5:Y:S02]  /*0aa0*/  F2I.FTZ.U32.TRUNC.NTZ R3, R2 ;  /* 0x0000000200037305 */ /* 0x000564000021f000 */
[----:B--2---:R-:W-:Y:S02]  /*0ab0*/  IMAD.MOV.U32 R2, RZ, RZ, RZ ;  /* 0x000000ffff027224 */ /* 0x004fe400078e00ff */
[----:B-----5:R-:W-:-:S04]  /*0ac0*/  IMAD.MOV R9, RZ, RZ, -R3 ;  /* 0x000000ffff097224 */ /* 0x020fc800078e0a03 */
[----:B------:R-:W-:-:S04]  /*0ad0*/  IMAD R7, R9, R8, RZ ;  /* 0x0000000809077224 */ /* 0x000fc800078e02ff */
[----:B------:R-:W-:Y:S02]  /*0ae0*/  IMAD.HI.U32 R2, R3, R7, R2 ;  /* 0x0000000703027227 */ /* 0x000fe400078e0002 */
[----:B------:R-:W2:Y:S02]  /*0af0*/  I2F.RP R7, R18 ;  /* 0x0000001200077306 */ /* 0x000ea40000209400 */
[----:B------:R-:W-:Y:S02]  /*0b00*/  IMAD.MOV.U32 R3, RZ, RZ, R4 ;  /* 0x000000ffff037224 */ /* 0x000fe400078e0004 */
[----:B------:R-:W-:Y:S02]  /*0b10*/  IMAD.MOV R4, RZ, RZ, -R6 ;  /* 0x000000ffff047224 */ /* 0x000fe400078e0a06 */
[----:B------:R-:W-:-:S04]  /*0b20*/  IMAD.HI.U32 R2, R2, R3, RZ ;  /* 0x0000000302027227 */ /* 0x000fc800078e00ff */
[----:B------:R-:W-:Y:S01]  /*0b30*/  IMAD R3, R2, R4, R3 ;  /* 0x0000000402037224 */ /* 0x000fe200078e0203 */
[----:B------:R-:W-:Y:S01]  /*0b40*/  LOP3.LUT R4, R14, R13, RZ, 0x3c, !PT ;  /* 0x0000000d0e047212 */ /* 0x000fe200078e3cff */
[----:B------:R-:W-:-:S03]  /*0b50*/  VIADD R6, R5, 0xffffffe ;  /* 0x0ffffffe05067836 */ /* 0x000fc60000000000 */
[----:B------:R-:W-:Y:S01]  /*0b60*/  ISETP.GT.U32.AND P2, PT, R8, R3, PT ;  /* 0x000000030800720c */ /* 0x000fe20003f44070 */
[----:B--2---:R-:W2:Y:S01]  /*0b70*/  MUFU.RCP R7, R7 ;  /* 0x0000000700077308 */ /* 0x004ea20000001000 */
[----:B------:R-:W-:-:S11]  /*0b80*/  ISETP.GE.AND P3, PT, R4, RZ, PT ;  /* 0x000000ff0400720c */ /* 0x000fd60003f66270 */
[----:B------:R-:W-:Y:S02]  /*0b90*/  @!P2 IMAD.IADD R3, R3, 0x1, -R8 ;  /* 0x000000010303a824 */ /* 0x000fe400078e0a08 */
[----:B------:R-:W-:Y:S01]  /*0ba0*/  @!P2 VIADD R2, R2, 0x1 ;  /* 0x000000010202a836 */ /* 0x000fe20000000000 */
[----:B------:R-:W-:Y:S02]  /*0bb0*/  ISETP.NE.AND P2, PT, R13, RZ, PT ;  /* 0x000000ff0d00720c */ /* 0x000fe40003f45270 */
[----:B------:R-:W-:Y:S01]  /*0bc0*/  ISETP.GE.U32.AND P0, PT, R3, R8, PT ;  /* 0x000000080300720c */ /* 0x000fe20003f06070 */
[----:B--2---:R-:W-:Y:S01]  /*0bd0*/  VIADD R8, R7, 0xffffffe ;  /* 0x0ffffffe07087836 */ /* 0x004fe20000000000 */
[----:B------:R-:W2:Y:S01]  /*0be0*/  F2I.FTZ.U32.TRUNC.NTZ R3, R6 ;  /* 0x0000000600037305 */ /* 0x000ea2000021f000 */
[----:B------:R-:W-:Y:S01]  /*0bf0*/  IMAD.U32 R7, RZ, RZ, UR4 ;  /* 0x00000004ff077e24 */ /* 0x000fe2000f8e00ff */
[----:B------:R-:W-:-:S06]  /*0c00*/  USHF.L.U32 UR4, UR4, 0x5, URZ ;  /* 0x0000000504047899 */ /* 0x000fcc00080006ff */
[----:B------:R5:W0:Y:S03]  /*0c10*/  F2I.FTZ.U32.TRUNC.NTZ R5, R8 ;  /* 0x0000000800057305 */ /* 0x000a26000021f000 */
[----:B------:R-:W-:-:S04]  /*0c20*/  @P0 VIADD R2, R2, 0x1 ;  /* 0x0000000102020836 */ /* 0x000fc80000000000 */
[----:B------:R-:W-:Y:S01]  /*0c30*/  IMAD.MOV.U32 R15, RZ, RZ, R2 ;  /* 0x000000ffff0f7224 */ /* 0x000fe200078e0002 */
[----:B------:R-:W-:Y:S01]  /*0c40*/  LOP3.LUT R2, R0, 0x3f, RZ, 0xc0, !PT ;  /* 0x0000003f00027812 */ /* 0x000fe200078ec0ff */
[----:B--2---:R-:W-:Y:S01]  /*0c50*/  IMAD.MOV R4, RZ, RZ, -R3 ;  /* 0x000000ffff047224 */ /* 0x004fe200078e0a03 */
[----:B-----5:R-:W-:Y:S01]  /*0c60*/  SHF.R.U32.HI R8, RZ, 0x5, R0 ;  /* 0x00000005ff087819 */ /* 0x020fe20000011600 */
[----:B------:R-:W-:Y:S01]  /*0c70*/  @!P3 IMAD.MOV R15, RZ, RZ, -R15 ;  /* 0x000000ffff0fb224 */ /* 0x000fe200078e0a0f */
[----:B------:R-:W-:Y:S01]  /*0c80*/  @!P2 LOP3.LUT R15, RZ, R13, RZ, 0x33, !PT ;  /* 0x0000000dff0fa212 */ /* 0x000fe200078e33ff */
[----:B------:R-:W-:Y:S01]  /*0c90*/  IMAD R7, R7, 0x40, R2 ;  /* 0x0000004007077824 */ /* 0x000fe200078e0202 */
[----:B------:R-:W-:Y:S01]  /*0ca0*/  SGXT.U32 R8, R8, 0x2 ;  /* 0x000000020808781a */ /* 0x000fe20000000000 */
[----:B------:R-:W-:Y:S02]  /*0cb0*/  IMAD R9, R4, R17, RZ ;  /* 0x0000001104097224 */ /* 0x000fe400078e02ff */
[----:B------:R-:W-:-:S02]  /*0cc0*/  IMAD.MOV.U32 R2, RZ, RZ, RZ ;  /* 0x000000ffff027224 */ /* 0x000fc400078e00ff */
[----:B------:R-:W-:Y:S02]  /*0cd0*/  IMAD.MOV R4, RZ, RZ, -R15 ;  /* 0x000000ffff047224 */ /* 0x000fe400078e0a0f */
[----:B------:R-:W-:-:S04]  /*0ce0*/  IMAD.HI.U32 R6, R3, R9, R2 ;  /* 0x0000000903067227 */ /* 0x000fc800078e0002 */
[----:B------:R-:W-:Y:S02]  /*0cf0*/  IMAD.SHL.U32 R3, R15, 0x40, RZ ;  /* 0x000000400f037824 */ /* 0x000fe400078e00ff */
[--C-:B0-----:R-:W-:Y:S02]  /*0d00*/  IMAD.MOV R19, RZ, RZ, -R5.reuse ;  /* 0x000000ffff137224 */ /* 0x101fe400078e0a05 */
[----:B------:R-:W-:Y:S01]  /*0d10*/  IMAD R2, R13, R4, R14 ;  /* 0x000000040d027224 */ /* 0x000fe200078e020e */
[----:B------:R-:W-:Y:S01]  /*0d20*/  LOP3.LUT R8, R3, UR4, R8, 0xfe, !PT ;  /* 0x0000000403087c12 */ /* 0x000fe2000f8efe08 */
[----:B------:R-:W-:Y:S01]  /*0d30*/  IMAD R9, R19, R18, RZ ;  /* 0x0000001213097224 */ /* 0x000fe200078e02ff */
[----:B------:R-:W-:Y:S01]  /*0d40*/  UMOV UR4, 0x400 ;  /* 0x0000040000047882 */ /* 0x000fe20000000000 */
[----:B------:R-:W-:Y:S01]  /*0d50*/  IMAD.MOV.U32 R4, RZ, RZ, RZ ;  /* 0x000000ffff047224 */ /* 0x000fe200078e00ff */
[----:B------:R-:W-:Y:S01]  /*0d60*/  LOP3.LUT R23, R8, 0x4, RZ, 0xfc, !PT ;  /* 0x0000000408177812 */ /* 0x000fe200078efcff */
[----:B------:R-:W-:Y:S01]  /*0d70*/  IMAD.IADD R2, R12, 0x1, R2 ;  /* 0x000000010c027824 */ /* 0x000fe200078e0202 */
[----:B------:R-:W-:Y:S01]  /*0d80*/  IABS R14, R8 ;  /* 0x00000008000e7213 */ /* 0x000fe20000000000 */
[----:B------:R-:W-:Y:S01]  /*0d90*/  IMAD.HI.U32 R5, R5, R9, R4 ;  /* 0x0000000905057227 */ /* 0x000fe200078e0004 */
[----:B------:R-:W-:Y:S01]  /*0da0*/  IABS R16, R23 ;  /* 0x0000001700107213 */ /* 0x000fe20000000000 */
[----:B------:R-:W-:Y:S01]  /*0db0*/  ULEA UR13, UR9, UR4, 0x18 ;  /* 0x00000004090d7291 */ /* 0x000fe2000f8ec0ff */
[----:B------:R-:W-:Y:S01]  /*0dc0*/  LOP3.LUT R24, R8, 0x8, RZ, 0xfc, !PT ;  /* 0x0000000808187812 */ /* 0x000fe200078efcff */
[----:B------:R-:W-:Y:S01]  /*0dd0*/  IMAD R2, R2, 0x80, R7 ;  /* 0x0000008002027824 */ /* 0x000fe200078e0207 */
[C---:B------:R-:W-:Y:S01]  /*0de0*/  LOP3.LUT R25, R8.reuse, 0xc, RZ, 0xfc, !PT ;  /* 0x0000000c08197812 */ /* 0x040fe200078efcff */
[C---:B------:R-:W-:Y:S01]  /*0df0*/  IMAD.HI.U32 R7, R5.reuse, R16, RZ ;  /* 0x0000001005077227 */ /* 0x040fe200078e00ff */
[----:B------:R-:W-:Y:S01]  /*0e00*/  IABS R19, R24 ;  /* 0x0000001800137213 */ /* 0x000fe20000000000 */
[----:B------:R-:W-:Y:S01]  /*0e10*/  UIADD3 UR8, UPT, UPT, UR13, 0x1800, URZ ;  /* 0x000018000d087890 */ /* 0x000fe2000fffe0ff */
[----:B------:R-:W-:Y:S01]  /*0e20*/  IABS R13, R2 ;  /* 0x00000002000d7213 */ /* 0x000fe20000000000 */
[----:B------:R-:W-:Y:S01]  /*0e30*/  IMAD.HI.U32 R4, R5, R14, RZ ;  /* 0x0000000e05047227 */ /* 0x000fe200078e00ff */
[----:B------:R-:W-:Y:S01]  /*0e40*/  IABS R20, R25 ;  /* 0x0000001900147213 */ /* 0x000fe20000000000 */
[----:B------:R-:W0:Y:S01]  /*0e50*/  LDS R30, [UR13] ;  /* 0x0000000dff1e7984 */ /* 0x000e220008000800 */
[C---:B------:R-:W-:Y:S01]  /*0e60*/  LOP3.LUT R26, R8.reuse, 0x10, RZ, 0xfc, !PT ;  /* 0x00000010081a7812 */ /* 0x040fe200078efcff */
[----:B------:R-:W-:Y:S01]  /*0e70*/  IMAD.MOV R7, RZ, RZ, -R7 ;  /* 0x000000ffff077224 */ /* 0x000fe200078e0a07 */
[----:B------:R-:W-:Y:S01]  /*0e80*/  LOP3.LUT R27, R8, 0x14, RZ, 0xfc, !PT ;  /* 0x00000014081b7812 */ /* 0x000fe200078efcff */
[----:B------:R-:W-:Y:S01]  /*0e90*/  IMAD.HI.U32 R6, R6, R13, RZ ;  /* 0x0000000d06067227 */ /* 0x000fe200078e00ff */
[----:B------:R-:W-:-:S02]  /*0ea0*/  LOP3.LUT R28, R8, 0x18, RZ, 0xfc, !PT ;  /* 0x00000018081c7812 */ /* 0x000fc400078efcff */
[----:B------:R-:W-:Y:S01]  /*0eb0*/  LOP3.LUT R29, R8, 0x1c, RZ, 0xfc, !PT ;  /* 0x0000001c081d7812 */ /* 0x000fe200078efcff */
[----:B------:R-:W-:Y:S02]  /*0ec0*/  IMAD.MOV R15, RZ, RZ, -R4 ;  /* 0x000000ffff0f7224 */ /* 0x000fe400078e0a04 */
[C---:B------:R-:W-:Y:S01]  /*0ed0*/  IMAD R7, R18.reuse, R7, R16 ;  /* 0x0000000712077224 */ /* 0x040fe200078e0210 */
[----:B------:R-:W-:Y:S01]  /*0ee0*/  IABS R16, R26 ;  /* 0x0000001a00107213 */ /* 0x000fe20000000000 */
[----:B------:R-:W-:Y:S01]  /*0ef0*/  IMAD.MOV R4, RZ, RZ, -R6 ;  /* 0x000000ffff047224 */ /* 0x000fe200078e0a06 */
[----:B------:R-:W-:Y:S01]  /*0f00*/  IABS R22, R29 ;  /* 0x0000001d00167213 */ /* 0x000fe20000000000 */
[----:B------:R-:W-:Y:S01]  /*0f10*/  IMAD.HI.U32 R9, R5, R19, RZ ;  /* 0x0000001305097227 */ /* 0x000fe200078e00ff */
[----:B------:R-:W-:Y:S01]  /*0f20*/  BAR.SYNC.DEFER_BLOCKING 0x0 ;  /* 0x0000000000007b1d */ /* 0x000fe20000010000 */
[----:B------:R-:W-:Y:S02]  /*0f30*/  ISETP.GT.U32.AND P4, PT, R18, R7, PT ;  /* 0x000000071200720c */ /* 0x000fe40003f84070 */
[----:B------:R-:W-:-:S02]  /*0f40*/  IMAD R4, R17, R4, R13 ;  /* 0x0000000411047224 */ /* 0x000fc400078e020d */
[----:B------:R-:W-:Y:S02]  /*0f50*/  IMAD.MOV R9, RZ, RZ, -R9 ;  /* 0x000000ffff097224 */ /* 0x000fe400078e0a09 */
[----:B------:R-:W-:Y:S01]  /*0f60*/  IMAD.HI.U32 R12, R5, R20, RZ ;  /* 0x00000014050c7227 */ /* 0x000fe200078e00ff */
[----:B------:R-:W-:-:S03]  /*0f70*/  ISETP.GT.U32.AND P0, PT, R17, R4, PT ;  /* 0x000000041100720c */ /* 0x000fc60003f04070 */
[C---:B------:R-:W-:Y:S01]  /*0f80*/  IMAD R9, R18.reuse, R9, R19 ;  /* 0x0000000912097224 */ /* 0x040fe200078e0213 */
[----:B------:R-:W-:Y:S01]  /*0f90*/  IABS R19, R27 ;  /* 0x0000001b00137213 */ /* 0x000fe20000000000 */
[----:B------:R-:W-:Y:S02]  /*0fa0*/  IMAD.MOV R21, RZ, RZ, -R12 ;  /* 0x000000ffff157224 */ /* 0x000fe400078e0a0c */
[C---:B------:R-:W-:Y:S01]  /*0fb0*/  IMAD R6, R18.reuse, R15, R14 ;  /* 0x0000000f12067224 */ /* 0x040fe200078e020e */
[C---:B------:R-:W-:Y:S01]  /*0fc0*/  ISETP.GT.U32.AND P5, PT, R18.reuse, R9, PT ;  /* 0x000000091200720c */ /* 0x040fe20003fa4070 */
[----:B------:R-:W-:Y:S01]  /*0fd0*/  IMAD R12, R18, R21, R20 ;  /* 0x00000015120c7224 */ /* 0x000fe200078e0214 */
[----:B------:R-:W-:Y:S01]  /*0fe0*/  IABS R20, R28 ;  /* 0x0000001c00147213 */ /* 0x000fe20000000000 */
[----:B------:R-:W-:-:S03]  /*0ff0*/  IMAD.HI.U32 R13, R5, R16, RZ ;  /* 0x00000010050d7227 */ /* 0x000fc600078e00ff */
[----:B------:R-:W-:Y:S01]  /*1000*/  ISETP.GT.U32.AND P2, PT, R18, R12, PT ;  /* 0x0000000c1200720c */ /* 0x000fe20003f44070 */
[----:B------:R-:W-:Y:S02]  /*1010*/  @!P4 IMAD.IADD R7, R7, 0x1, -R18 ;  /* 0x000000010707c824 */ /* 0x000fe400078e0a12 */
[----:B------:R-:W-:Y:S01]  /*1020*/  IMAD.HI.U32 R14, R5, R19, RZ ;  /* 0x00000013050e7227 */ /* 0x000fe200078e00ff */
[----:B0-----:R-:W-:Y:S02]  /*1030*/  R2UR UR16, R30 ;  /* 0x000000001e1072ca */ /* 0x001fe400000e0000 */
[----:B------:R-:W-:Y:S01]  /*1040*/  ISETP.GT.U32.AND P4, PT, R18, R7, PT ;  /* 0x000000071200720c */ /* 0x000fe20003f84070 */
[----:B------:R-:W-:Y:S02]  /*1050*/  IMAD.MOV R13, RZ, RZ, -R13 ;  /* 0x000000ffff0d7224 */ /* 0x000fe400078e0a0d */
[----:B------:R-:W-:Y:S02]  /*1060*/  @!P0 IMAD.IADD R4, R4, 0x1, -R17 ;  /* 0x0000000104048824 */ /* 0x000fe400078e0a11 */
[----:B------:R-:W-:-:S02]  /*1070*/  IMAD.MOV R14, RZ, RZ, -R14 ;  /* 0x000000ffff0e7224 */ /* 0x000fc400078e0a0e */
[----:B------:R-:W-:Y:S01]  /*1080*/  IMAD.HI.U32 R15, R5, R20, RZ ;  /* 0x00000014050f7227 */ /* 0x000fe200078e00ff */
[----:B------:R-:W-:-:S03]  /*1090*/  ISETP.GT.U32.AND P3, PT, R17, R4, PT ;  /* 0x000000041100720c */ /* 0x000fc60003f64070 */
[C---:B------:R-:W-:Y:S02]  /*10a0*/  IMAD R13, R18.reuse, R13, R16 ;  /* 0x0000000d120d7224 */ /* 0x040fe400078e0210 */
[C---:B------:R-:W-:Y:S02]  /*10b0*/  IMAD R14, R18.reuse, R14, R19 ;  /* 0x0000000e120e7224 */ /* 0x040fe400078e0213 */
[----:B------:R-:W-:Y:S02]  /*10c0*/  IMAD.MOV R21, RZ, RZ, -R15 ;  /* 0x000000ffff157224 */ /* 0x000fe400078e0a0f */
[----:B------:R-:W-:Y:S01]  /*10d0*/  @!P5 IMAD.IADD R9, R9, 0x1, -R18 ;  /* 0x000000010909d824 */ /* 0x000fe200078e0a12 */
[C---:B------:R-:W-:Y:S01]  /*10e0*/  ISETP.GT.U32.AND P5, PT, R18.reuse, R13, PT ;  /* 0x0000000d1200720c */ /* 0x040fe20003fa4070 */
[----:B------:R-:W-:Y:S01]  /*10f0*/  IMAD.HI.U32 R15, R5, R22, RZ ;  /* 0x00000016050f7227 */ /* 0x000fe200078e00ff */
[C---:B------:R-:W-:Y:S02]  /*1100*/  ISETP.GT.U32.AND P0, PT, R18.reuse, R14, PT ;  /* 0x0000000e1200720c */ /* 0x040fe40003f04070 */
[C---:B------:R-:W-:Y:S01]  /*1110*/  ISETP.GT.U32.AND P6, PT, R18.reuse, R9, PT ;  /* 0x000000091200720c */ /* 0x040fe20003fc4070 */
[----:B------:R-:W-:-:S02]  /*1120*/  IMAD R5, R18, R21, R20 ;  /* 0x0000001512057224 */ /* 0x000fc400078e0214 */
[--C-:B------:R-:W-:Y:S01]  /*1130*/  @!P2 IMAD.IADD R12, R12, 0x1, -R18.reuse ;  /* 0x000000010c0ca824 */ /* 0x100fe200078e0a12 */
[C---:B------:R-:W-:Y:S01]  /*1140*/  ISETP.GT.U32.AND P2, PT, R18.reuse, R6, PT ;  /* 0x000000061200720c */ /* 0x040fe20003f44070 */
[----:B------:R-:W-:Y:S02]  /*1150*/  IMAD.MOV R15, RZ, RZ, -R15 ;  /* 0x000000ffff0f7224 */ /* 0x000fe400078e0a0f */
[----:B------:R-:W-:Y:S01]  /*1160*/  @!P4 IMAD.IADD R7, R7, 0x1, -R18 ;  /* 0x000000010707c824 */ /* 0x000fe200078e0a12 */
[C---:B------:R-:W-:Y:S01]  /*1170*/  ISETP.GT.U32.AND P4, PT, R18.reuse, R5, PT ;  /* 0x000000051200720c */ /* 0x040fe20003f84070 */
[----:B------:R-:W-:Y:S02]  /*1180*/  IMAD R15, R18, R15, R22 ;  /* 0x0000000f120f7224 */ /* 0x000fe400078e0216 */
[----:B------:R-:W-:Y:S01]  /*1190*/  @!P3 IMAD.IADD R4, R4, 0x1, -R17 ;  /* 0x000000010404b824 */ /* 0x000fe200078e0a11 */
[C---:B------:R-:W-:Y:S01]  /*11a0*/  ISETP.GT.U32.AND P3, PT, R18.reuse, R12, PT ;  /* 0x0000000c1200720c */ /* 0x040fe20003f64070 */
[--C-:B------:R-:W-:Y:S01]  /*11b0*/  @!P5 IMAD.IADD R13, R13, 0x1, -R18.reuse ;  /* 0x000000010d0dd824 */ /* 0x100fe200078e0a12 */
[----:B------:R-:W-:Y:S01]  /*11c0*/  ISETP.GT.U32.AND P5, PT, R18, R15, PT ;  /* 0x0000000f1200720c */ /* 0x000fe20003fa4070 */
[--C-:B------:R-:W-:Y:S01]  /*11d0*/  @!P0 IMAD.IADD R14, R14, 0x1, -R18.reuse ;  /* 0x000000010e0e8824 */ /* 0x100fe200078e0a12 */
[----:B------:R-:W-:Y:S01]  /*11e0*/  ISETP.GE.AND P0, PT, R23, RZ, PT ;  /* 0x000000ff1700720c */ /* 0x000fe20003f06270 */
[----:B------:R-:W-:-:S02]  /*11f0*/  @!P2 IMAD.IADD R6, R6, 0x1, -R18 ;  /* 0x000000010606a824 */ /* 0x000fc400078e0a12 */
[--C-:B------:R-:W-:Y:S01]  /*1200*/  @!P6 IMAD.IADD R9, R9, 0x1, -R18.reuse ;  /* 0x000000010909e824 */ /* 0x100fe200078e0a12 */
[----:B------:R-:W-:Y:S01]  /*1210*/  ISETP.GT.U32.AND P2, PT, R18, R14, PT ;  /* 0x0000000e1200720c */ /* 0x000fe20003f44070 */
[--C-:B------:R-:W-:Y:S01]  /*1220*/  @!P4 IMAD.IADD R5, R5, 0x1, -R18.reuse ;  /* 0x000000010505c824 */ /* 0x100fe200078e0a12 */
[----:B------:R-:W-:Y:S01]  /*1230*/  ISETP.GE.AND P4, PT, R24, RZ, PT ;  /* 0x000000ff1800720c */ /* 0x000fe20003f86270 */
[----:B------:R-:W-:Y:S01]  /*1240*/  IMAD.SHL.U32 R16, R73, 0x200000, RZ ;  /* 0x0020000049107824 */ /* 0x000fe200078e00ff */
[----:B------:R-:W-:Y:S01]  /*1250*/  ISETP.GT.U32.AND P6, PT, R18, R13, PT ;  /* 0x0000000d1200720c */ /* 0x000fe20003fc4070 */
[--C-:B------:R-:W-:Y:S01]  /*1260*/  @!P3 IMAD.IADD R12, R12, 0x1, -R18.reuse ;  /* 0x000000010c0cb824 */ /* 0x100fe200078e0a12 */
[C---:B------:R-:W-:Y:S01]  /*1270*/  ISETP.GT.U32.AND P3, PT, R18.reuse, R6, PT ;  /* 0x000000061200720c */ /* 0x040fe20003f64070 */
[--C-:B------:R-:W-:Y:S01]  /*1280*/  @!P5 IMAD.IADD R15, R15, 0x1, -R18.reuse ;  /* 0x000000010f0fd824 */ /* 0x100fe200078e0a12 */
[----:B------:R-:W-:Y:S01]  /*1290*/  ISETP.GT.U32.AND P5, PT, R18, R5, PT ;  /* 0x000000051200720c */ /* 0x000fe20003fa4070 */
[----:B------:R-:W-:Y:S01]  /*12a0*/  @!P0 IMAD.MOV R7, RZ, RZ, -R7 ;  /* 0x000000ffff078224 */ /* 0x000fe200078e0a07 */
[----:B------:R-:W-:Y:S01]  /*12b0*/  ISETP.GE.AND P0, PT, R8, RZ, PT ;  /* 0x000000ff0800720c */ /* 0x000fe20003f06270 */
[----:B-1----:R-:W-:Y:S01]  /*12c0*/  IMAD R17, R36, R66, RZ ;  /* 0x0000004224117224 */ /* 0x002fe200078e02ff */
[----:B------:R-:W-:Y:S01]  /*12d0*/  LOP3.LUT R16, R16, 0x600000, RZ, 0xc0, !PT ;  /* 0x0060000010107812 */ /* 0x000fe200078ec0ff */
[--C-:B------:R-:W-:Y:S01]  /*12e0*/  @!P2 IMAD.IADD R14, R14, 0x1, -R18.reuse ;  /* 0x000000010e0ea824 */ /* 0x100fe200078e0a12 */
[----:B------:R-:W-:Y:S01]  /*12f0*/  ISETP.GE.AND P2, PT, R25, RZ, PT ;  /* 0x000000ff1900720c */ /* 0x000fe20003f46270 */
[----:B------:R-:W-:Y:S01]  /*1300*/  @!P4 IMAD.MOV R9, RZ, RZ, -R9 ;  /* 0x000000ffff09c224 */ /* 0x000fe200078e0a09 */
[----:B------:R-:W-:Y:S01]  /*1310*/  ISETP.GE.AND P4, PT, R26, RZ, PT ;  /* 0x000000ff1a00720c */ /* 0x000fe20003f86270 */
[--C-:B------:R-:W-:Y:S01]  /*1320*/  @!P6 IMAD.IADD R13, R13, 0x1, -R18.reuse ;  /* 0x000000010d0de824 */ /* 0x100fe200078e0a12 */
[----:B------:R-:W-:Y:S01]  /*1330*/  ISETP.GT.U32.AND P6, PT, R18, R15, PT ;  /* 0x0000000f1200720c */ /* 0x000fe20003fc4070 */
[--C-:B------:R-:W-:Y:S01]  /*1340*/  @!P3 IMAD.IADD R6, R6, 0x1, -R18.reuse ;  /* 0x000000010606b824 */ /* 0x100fe200078e0a12 */
[----:B------:R-:W-:Y:S01]  /*1350*/  ISETP.GE.AND P3, PT, R27, RZ, PT ;  /* 0x000000ff1b00720c */ /* 0x000fe20003f66270 */
[----:B------:R-:W-:Y:S01]  /*1360*/  @!P5 IMAD.IADD R5, R5, 0x1, -R18 ;  /* 0x000000010505d824 */ /* 0x000fe200078e0a12 */
[----:B------:R-:W-:Y:S01]  /*1370*/  ISETP.GE.AND P5, PT, R28, RZ, PT ;  /* 0x000000ff1c00720c */ /* 0x000fe20003fa6270 */
[----:B------:R-:W-:Y:S01]  /*1380*/  @!P0 IMAD.MOV R6, RZ, RZ, -R6 ;  /* 0x000000ffff068224 */ /* 0x000fe200078e0a06 */
[----:B------:R-:W-:Y:S01]  /*1390*/  ISETP.GE.AND P0, PT, R29, RZ, PT ;  /* 0x000000ff1d00720c */ /* 0x000fe20003f06270 */
[----:B------:R-:W-:Y:S01]  /*13a0*/  IMAD R25, R66, 0x2, R17 ;  /* 0x0000000242197824 */ /* 0x000fe200078e0211 */
[----:B------:R-:W-:Y:S01]  /*13b0*/  R2UR UR10, R16 ;  /* 0x00000000100a72ca */ /* 0x000fe200000e0000 */
[----:B------:R-:W-:Y:S01]  /*13c0*/  @!P2 IMAD.MOV R12, RZ, RZ, -R12 ;  /* 0x000000ffff0ca224 */ /* 0x000fe200078e0a0c */
[----:B------:R-:W-:Y:S01]  /*13d0*/  ISETP.GE.AND P2, PT, R2, RZ, PT ;  /* 0x000000ff0200720c */ /* 0x000fe20003f46270 */
[----:B------:R-:W-:Y:S01]  /*13e0*/  @!P4 IMAD.MOV R13, RZ, RZ, -R13 ;  /* 0x000000ffff0dc224 */ /* 0x000fe200078e0a0d */
[----:B------:R-:W-:Y:S01]  /*13f0*/  ISETP.NE.AND P4, PT, R10, RZ, PT ;  /* 0x000000ff0a00720c */ /* 0x000fe20003f85270 */
[----:B------:R-:W-:-:S02]  /*1400*/  @!P6 IMAD.IADD R15, R15, 0x1, -R18 ;  /* 0x000000010f0fe824 */ /* 0x000fc400078e0a12 */
[----:B------:R-:W-:Y:S01]  /*1410*/  @!P3 IMAD.MOV R14, RZ, RZ, -R14 ;  /* 0x000000ffff0eb224 */ /* 0x000fe200078e0a0e */
[----:B------:R-:W-:Y:S01]  /*1420*/  ISETP.NE.AND P3, PT, R11, RZ, PT ;  /* 0x000000ff0b00720c */ /* 0x000fe20003f65270 */
[----:B------:R-:W-:Y:S01]  /*1430*/  @!P5 IMAD.MOV R5, RZ, RZ, -R5 ;  /* 0x000000ffff05d224 */ /* 0x000fe200078e0a05 */
[----:B------:R-:W-:Y:S01]  /*1440*/  LOP3.LUT R11, RZ, R11, RZ, 0x33, !PT ;  /* 0x0000000bff0b7212 */ /* 0x000fe200078e33ff */
[----:B------:R-:W-:Y:S01]  /*1450*/  IMAD.MOV.U32 R8, RZ, RZ, R4 ;  /* 0x000000ffff087224 */ /* 0x000fe200078e0004 */
[----:B------:R-:W-:Y:S01]  /*1460*/  LOP3.LUT R4, R0, 0x7f, RZ, 0xc0, !PT ;  /* 0x0000007f00047812 */ /* 0x000fe200078ec0ff */
[----:B------:R-:W-:Y:S01]  /*1470*/  @!P0 IMAD.MOV R15, RZ, RZ, -R15 ;  /* 0x000000ffff0f8224 */ /* 0x000fe200078e0a0f */
[----:B------:R-:W-:Y:S01]  /*1480*/  UIADD3 UR10, UPT, UPT, UR16, UR10, URZ ;  /* 0x0000000a100a7290 */ /* 0x000fe2000fffe0ff */
[C---:B------:R-:W-:Y:S01]  /*1490*/  IMAD R35, R66.reuse, 0x2, R25 ;  /* 0x0000000242237824 */ /* 0x040fe200078e0219 */
[C---:B------:R-:W-:Y:S01]  /*14a0*/  SEL R39, R11.reuse, R5, !P3 ;  /* 0x000000050b277207 */ /* 0x040fe20005800000 */
[----:B------:R-:W-:Y:S01]  /*14b0*/  @!P2 IMAD.MOV R8, RZ, RZ, -R8 ;  /* 0x000000ffff08a224 */ /* 0x000fe200078e0a08 */
[----:B------:R-:W-:Y:S01]  /*14c0*/  SEL R54, R11, R6, !P3 ;  /* 0x000000060b367207 */ /* 0x000fe20005800000 */
[----:B----4-:R-:W-:Y:S01]  /*14d0*/  VIADD R5, R81, 0x1f ;  /* 0x0000001f51057836 */ /* 0x010fe20000000000 */
[C---:B------:R-:W-:Y:S01]  /*14e0*/  SEL R55, R11.reuse, R7, !P3 ;  /* 0x000000070b377207 */ /* 0x040fe20005800000 */
[----:B------:R-:W-:Y:S01]  /*14f0*/  IMAD R49, R66, 0x2, R35 ;  /* 0x0000000242317824 */ /* 0x000fe200078e0223 */
[----:B------:R-:W-:-:S02]  /*1500*/  SEL R56, R11, R9, !P3 ;  /* 0x000000090b387207 */ /* 0x000fc40005800000 */
[C---:B------:R-:W-:Y:S02]  /*1510*/  SEL R57, R11.reuse, R12, !P3 ;  /* 0x0000000c0b397207 */ /* 0x040fe40005800000 */
[C---:B------:R-:W-:Y:S02]  /*1520*/  SEL R58, R11.reuse, R13, !P3 ;  /* 0x0000000d0b3a7207 */ /* 0x040fe40005800000 */
[C---:B------:R-:W-:Y:S02]  /*1530*/  SEL R59, R11.reuse, R14, !P3 ;  /* 0x0000000e0b3b7207 */ /* 0x040fe40005800000 */
[----:B------:R-:W-:Y:S02]  /*1540*/  SEL R60, R11, R15, !P3 ;  /* 0x0000000f0b3c7207 */ /* 0x000fe40005800000 */
[----:B------:R-:W-:Y:S02]  /*1550*/  @!P4 LOP3.LUT R8, RZ, R10, RZ, 0x33, !PT ;  /* 0x0000000aff08c212 */ /* 0x000fe400078e33ff */
[----:B------:R-:W-:Y:S01]  /*1560*/  ISETP.NE.U32.AND P2, PT, R4, RZ, PT ;  /* 0x000000ff0400720c */ /* 0x000fe20003f45070 */
[----:B---3--:R-:W-:-:S12]  /*1570*/  @P1 BRA `(.L_x_11) ;  /* 0x0000000000181947 */ /* 0x008fd80003800000 */
[----:B------:R-:W-:Y:S01]  /*1580*/  ELECT P0, URZ, PT ;  /* 0x0000000000ff782f */ /* 0x000fe20003800000 */
[----:B------:R-:W-:Y:S01]  /*1590*/  IMAD.MOV.U32 R6, RZ, RZ, 0x1 ;  /* 0x00000001ff067424 */ /* 0x000fe200078e00ff */
[----:B------:R-:W-:Y:S01]  /*15a0*/  UMOV UR4, 0x40 ;  /* 0x0000004000047882 */ /* 0x000fe20000000000 */
[----:B------:R-:W-:Y:S01]  /*15b0*/  UVIRTCOUNT.DEALLOC.SMPOOL 0x80 ;  /* 0x000000800000784c */ /* 0x000fe20000000000 */
[----:B------:R-:W-:-:S09]  /*15c0*/  ULEA UR4, UR9, UR4, 0x18 ;  /* 0x0000000409047291 */ /* 0x000fd2000f8ec0ff */
[----:B------:R0:W-:Y:S03]  /*15d0*/  @P0 STS.U8 [UR4], R6 ;  /* 0x00000006ff000988 */ /* 0x0001e60008000004 */
.L_x_11:
[----:B------:R-:W-:Y:S01]  /*15e0*/  STTM.x32 tmem[UR10], RZ ;  /* 0x000000ff000079ed */ /* 0x000fe200082c000a */
[----:B------:R-:W1:Y:S02]  /*15f0*/  FENCE.VIEW.ASYNC.T ;  /* 0x00000000000073c6 */ /* 0x000e640000000200 */
[----:B-1----:R-:W-:Y:S01]  /*1600*/  BAR.SYNC.DEFER_BLOCKING 0x0 ;  /* 0x0000000000007b1d */ /* 0x002fe20000010000 */
[----:B0-----:R-:W-:Y:S01]  /*1610*/  IMAD R6, R8, UR6, RZ ;  /* 0x0000000608067c24 */ /* 0x001fe2000f8e02ff */
[----:B------:R-:W-:Y:S01]  /*1620*/  ISETP.GT.AND P0, PT, R5, 0x1f, PT ;  /* 0x0000001f0500780c */ /* 0x000fe20003f04270 */
[----:B------:R-:W-:-:S03]  /*1630*/  IMAD R13, R66, 0x2, R49 ;  /* 0x00000002420d7824 */ /* 0x000fc600078e0231 */
[----:B------:R-:W-:Y:S01]  /*1640*/  VOTEU.ALL UP0, P2 ;  /* 0x0000000000ff7886 */ /* 0x000fe20001000000 */
[----:B------:R-:W-:Y:S01]  /*1650*/  UMOV UR11, UR8 ;  /* 0x00000008000b7c82 */ /* 0x000fe20008000000 */
[----:B------:R-:W-:Y:S01]  /*1660*/  VOTEU.ALL UP1, P2 ;  /* 0x0000000000ff7886 */ /* 0x000fe20001020000 */
[----:B------:R-:W-:Y:S01]  /*1670*/  IADD3 R52, P4, PT, R6, UR20, RZ ;  /* 0x0000001406347c10 */ /* 0x000fe2000ff9e0ff */
[----:B------:R-:W-:Y:S01]  /*1680*/  IMAD R31, R66, 0x2, R13 ;  /* 0x00000002421f7824 */ /* 0x000fe200078e020d */
[----:B------:R-:W-:-:S04]  /*1690*/  @!UP0 UIADD3 UR6, UPT, UPT, -UR5, 0x100000, URZ ;  /* 0x0010000005068890 */ /* 0x000fc8000fffe1ff */
[----:B------:R-:W-:Y:S02]  /*16a0*/  @!UP0 USHF.L.U32 UR7, UR6, 0xb, URZ ;  /* 0x0000000b06078899 */ /* 0x000fe400080006ff */
[----:B------:R-:W-:Y:S01]  /*16b0*/  @!UP0 USHF.L.U32 UR6, UR6, 0x1, URZ ;  /* 0x0000000106068899 */ /* 0x000fe200080006ff */
[----:B------:R-:W0:Y:S01]  /*16c0*/  LDCU UR4, c[0x0][0x3b0] ;  /* 0x00007600ff0477ac */ /* 0x000e220008000800 */
[----:B------:R-:W-:Y:S01]  /*16d0*/  ISETP.LT.AND P3, PT, R36, R81, P0 ;  /* 0x000000512400720c */ /* 0x000fe20000761270 */
[----:B------:R-:W-:Y:S01]  /*16e0*/  IMAD R41, R66, 0x2, R31 ;  /* 0x0000000242297824 */ /* 0x000fe200078e021f */
[----:B------:R-:W-:Y:S02]  /*16f0*/  LEA.HI.X.SX32 R62, R6, UR21, 0x1, P4 ;  /* 0x00000015063e7c11 */ /* 0x000fe4000a0f0eff */
[----:B------:R-:W-:Y:S01]  /*1700*/  IADD3 R6, P4, PT, R17, R52, RZ ;  /* 0x0000003411067210 */ /* 0x000fe20007f9e0ff */
[----:B------:R-:W-:Y:S01]  /*1710*/  IMAD R15, R66, 0x4, R41 ;  /* 0x00000004420f7824 */ /* 0x000fe200078e0229 */
[----:B------:R-:W-:-:S02]  /*1720*/  LOP3.LUT R8, R36, 0x8, RZ, 0xfc, !PT ;  /* 0x0000000824087812 */ /* 0x000fc400078efcff */
[----:B------:R-:W-:Y:S01]  /*1730*/  LEA.HI.X.SX32 R7, R17, R62, 0x1, P4 ;  /* 0x0000003e11077211 */ /* 0x000fe200020f0eff */
[----:B------:R-:W1:Y:S02]  /*1740*/  FENCE.VIEW.ASYNC.S ;  /* 0x00000000000073c6 */ /* 0x000e640000000000 */
[----:B-1----:R1:W2:Y:S02]  /*1750*/  @!UP1 SYNCS.EXCH.64 URZ, [UR11], UR6 ;  /* 0x000000060bff95b2 */ /* 0x0022a40008000100 */
[----:B--2---:R-:W-:Y:S01]  /*1760*/  BAR.SYNC.DEFER_BLOCKING 0x0 ;  /* 0x0000000000007b1d */ /* 0x004fe20000010000 */
[----:B------:R-:W-:Y:S02]  /*1770*/  LOP3.LUT R9, R36, 0x10, RZ, 0xfc, !PT ;  /* 0x0000001024097812 */ /* 0x000fe400078efcff */
[-C--:B------:R-:W-:Y:S01]  /*1780*/  ISETP.LT.AND P4, PT, R8, R81.reuse, P0 ;  /* 0x000000510800720c */ /* 0x080fe20000781270 */
[----:B------:R-:W-:Y:S01]  /*1790*/  IMAD R33, R66, 0x2, R15 ;  /* 0x0000000242217824 */ /* 0x000fe200078e020f */
[----:B------:R-:W-:-:S02]  /*17a0*/  ISETP.LT.AND P6, PT, R9, R81, P0 ;  /* 0x000000510900720c */ /* 0x000fc400007c1270 */
[C---:B------:R-:W-:Y:S01]  /*17b0*/  IADD3 R12, P5, PT, R15.reuse, R52, RZ ;  /* 0x000000340f0c7210 */ /* 0x040fe20007fbe0ff */
[C---:B------:R-:W-:Y:S01]  /*17c0*/  IMAD R43, R66.reuse, 0x2, R33 ;  /* 0x00000002422b7824 */ /* 0x040fe200078e0221 */
[----:B------:R-:W-:Y:S02]  /*17d0*/  PRMT R87, RZ, 0x7610, R87 ;  /* 0x00007610ff577816 */ /* 0x000fe40000000057 */
[----:B------:R-:W-:Y:S01]  /*17e0*/  LEA.HI.X.SX32 R15, R15, R62, 0x1, P5 ;  /* 0x0000003e0f0f7211 */ /* 0x000fe200028f0eff */
[C---:B------:R-:W-:Y:S01]  /*17f0*/  IMAD R51, R66.reuse, 0x2, R43 ;  /* 0x0000000242337824 */ /* 0x040fe200078e022b */
[----:B------:R-:W2:Y:S01]  /*1800*/  @P3 LDG.E.U8 R85, desc[UR14][R6.64] ;  /* 0x0000000e06553981 */ /* 0x000ea2000c1e1100 */
[----:B------:R-:W-:Y:S02]  /*1810*/  IADD3 R10, P3, PT, R13, R52, RZ ;  /* 0x000000340d0a7210 */ /* 0x000fe40007f7e0ff */
[----:B------:R-:W-:Y:S01]  /*1820*/  IMAD R37, R66, 0x2, R51 ;  /* 0x0000000242257824 */ /* 0x000fe200078e0233 */
[----:B------:R-:W-:-:S02]  /*1830*/  LOP3.LUT R14, R36, 0x2, RZ, 0xfc, !PT ;  /* 0x00000002240e7812 */ /* 0x000fc400078efcff */
[----:B------:R-:W-:Y:S01]  /*1840*/  LEA.HI.X.SX32 R13, R13, R62, 0x1, P3 ;  /* 0x0000003e0d0d7211 */ /* 0x000fe200018f0eff */
[----:B------:R-:W-:Y:S01]  /*1850*/  @P4 IMAD.MOV.U32 R20, RZ, RZ, R10 ;  /* 0x000000ffff144224 */ /* 0x000fe200078e000a */
[----:B------:R-:W-:Y:S02]  /*1860*/  PRMT R89, RZ, 0x7610, R89 ;  /* 0x00007610ff597816 */ /* 0x000fe40000000059 */
[----:B------:R-:W-:Y:S01]  /*1870*/  LOP3.LUT R11, R36, 0x18, RZ, 0xfc, !PT ;  /* 0x00000018240b7812 */ /* 0x000fe200078efcff */
[----:B------:R-:W-:Y:S02]  /*1880*/  @P4 IMAD.MOV.U32 R21, RZ, RZ, R13 ;  /* 0x000000ffff154224 */ /* 0x000fe400078e000d */
[----:B------:R-:W-:Y:S02]  /*1890*/  @P6 IMAD.MOV.U32 R22, RZ, RZ, R12 ;  /* 0x000000ffff166224 */ /* 0x000fe400078e000c */
[----:B------:R-:W-:Y:S01]  /*18a0*/  @P6 IMAD.MOV.U32 R23, RZ, RZ, R15 ;  /* 0x000000ffff176224 */ /* 0x000fe200078e000f */
[----:B------:R3:W4:Y:S01]  /*18b0*/  @P4 LDG.E.U8 R87, desc[UR14][R20.64] ;  /* 0x0000000e14574981 */ /* 0x000722000c1e1100 */
[----:B------:R-:W-:-:S02]  /*18c0*/  ISETP.LT.AND P4, PT, R14, R81, P0 ;  /* 0x000000510e00720c */ /* 0x000fc40000781270 */
[-C--:B------:R-:W-:Y:S01]  /*18d0*/  IADD3 R16, P5, PT, R37, R52.reuse, RZ ;  /* 0x0000003425107210 */ /* 0x080fe20007fbe0ff */
[----:B------:R5:W4:Y:S01]  /*18e0*/  @P6 LDG.E.U8 R89, desc[UR14][R22.64] ;  /* 0x0000000e16596981 */ /* 0x000b22000c1e1100 */
[----:B------:R-:W-:Y:S02]  /*18f0*/  LOP3.LUT R17, R36, 0xa, RZ, 0xfc, !PT ;  /* 0x0000000a24117812 */ /* 0x000fe400078efcff */
[----:B------:R-:W-:Y:S02]  /*1900*/  IADD3 R18, P6, PT, R25, R52, RZ ;  /* 0x0000003419127210 */ /* 0x000fe40007fde0ff */
[----:B------:R-:W-:Y:S02]  /*1910*/  LEA.HI.X.SX32 R19, R37, R62, 0x1, P5 ;  /* 0x0000003e25137211 */ /* 0x000fe400028f0eff */
[-C--:B------:R-:W-:Y:S02]  /*1920*/  ISETP.LT.AND P3, PT, R11, R81.reuse, P0 ;  /* 0x000000510b00720c */ /* 0x080fe40000761270 */
[----:B------:R-:W-:-:S02]  /*1930*/  ISETP.LT.AND P5, PT, R17, R81, P0 ;  /* 0x000000511100720c */ /* 0x000fc400007a1270 */
[----:B---3--:R-:W-:Y:S01]  /*1940*/  LEA.HI.X.SX32 R21, R25, R62, 0x1, P6 ;  /* 0x0000003e19157211 */ /* 0x008fe200030f0eff */
[----:B------:R-:W-:Y:S01]  /*1950*/  @P4 IMAD.MOV.U32 R28, RZ, RZ, R18 ;  /* 0x000000ffff1c4224 */ /* 0x000fe200078e0012 */
[----:B------:R-:W-:Y:S02]  /*1960*/  PRMT R82, RZ, 0x7610, R82 ;  /* 0x00007610ff527816 */ /* 0x000fe40000000052 */
[C---:B-----5:R-:W-:Y:S01]  /*1970*/  IADD3 R22, P6, PT, R31.reuse, R52, RZ ;  /* 0x000000341f167210 */ /* 0x060fe20007fde0ff */
[----:B------:R-:W-:Y:S01]  /*1980*/  @P4 IMAD.MOV.U32 R29, RZ, RZ, R21 ;  /* 0x000000ffff1d4224 */ /* 0x000fe200078e0015 */
[----:B------:R-:W-:Y:S02]  /*1990*/  LOP3.LUT R23, R36, 0x1a, RZ, 0xfc, !PT ;  /* 0x0000001a24177812 */ /* 0x000fe400078efcff */
[----:B------:R-:W-:Y:S02]  /*19a0*/  LEA.HI.X.SX32 R25, R31, R62, 0x1, P6 ;  /* 0x0000003e1f197211 */ /* 0x000fe400030f0eff */
[----:B------:R-:W3:Y:S01]  /*19b0*/  @P4 LDG.E.U8 R82, desc[UR14][R28.64] ;  /* 0x0000000e1c524981 */ /* 0x000ee2000c1e1100 */
[----:B------:R-:W-:Y:S01]  /*19c0*/  ISETP.LT.AND P4, PT, R23, R81, P0 ;  /* 0x000000511700720c */ /* 0x000fe20000781270 */
[----:B------:R-:W-:Y:S01]  /*19d0*/  @P3 IMAD.MOV.U32 R26, RZ, RZ, R16 ;  /* 0x000000ffff1a3224 */ /* 0x000fe200078e0010 */
[----:B------:R-:W-:Y:S01]  /*19e0*/  PRMT R91, RZ, 0x7610, R91 ;  /* 0x00007610ff5b7816 */ /* 0x000fe2000000005b */
[----:B------:R-:W-:Y:S01]  /*19f0*/  @P3 IMAD.MOV.U32 R27, RZ, RZ, R19 ;  /* 0x000000ffff1b3224 */ /* 0x000fe200078e0013 */
[----:B------:R-:W-:Y:S01]  /*1a00*/  PRMT R76, RZ, 0x7610, R76 ;  /* 0x00007610ff4c7816 */ /* 0x000fe2000000004c */
[----:B------:R-:W-:-:S02]  /*1a10*/  @P5 IMAD.MOV.U32 R30, RZ, RZ, R22 ;  /* 0x000000ffff1e5224 */ /* 0x000fc400078e0016 */
[----:B------:R-:W-:Y:S01]  /*1a20*/  @P5 IMAD.MOV.U32 R31, RZ, RZ, R25 ;  /* 0x000000ffff1f5224 */ /* 0x000fe200078e0019 */
[----:B------:R5:W3:Y:S01]  /*1a30*/  @P3 LDG.E.U8 R91, desc[UR14][R26.64] ;  /* 0x0000000e1a5b3981 */ /* 0x000ae2000c1e1100 */
[----:B------:R-:W-:-:S03]  /*1a40*/  IMAD R45, R66, 0x2, R37 ;  /* 0x00000002422d7824 */ /* 0x000fc600078e0225 */
[----:B------:R-:W3:Y:S01]  /*1a50*/  @P5 LDG.E.U8 R76, desc[UR14][R30.64] ;  /* 0x0000000e1e4c5981 */ /* 0x000ee2000c1e1100 */
[----:B------:R-:W-:Y:S02]  /*1a60*/  PRMT R80, RZ, 0x7610, R80 ;  /* 0x00007610ff507816 */ /* 0x000fe40000000050 */
[-C--:B-----5:R-:W-:Y:S02]  /*1a70*/  IADD3 R26, P5, PT, R45, R52.reuse, RZ ;  /* 0x000000342d1a7210 */ /* 0x0a0fe40007fbe0ff */
[----:B------:R-:W-:Y:S02]  /*1a80*/  IADD3 R24, P6, PT, R33, R52, RZ ;  /* 0x0000003421187210 */ /* 0x000fe40007fde0ff */
[-C--:B------:R-:W-:Y:S01]  /*1a90*/  LEA.HI.X.SX32 R29, R45, R62.reuse, 0x1, P5 ;  /* 0x0000003e2d1d7211 */ /* 0x080fe200028f0eff */
[----:B------:R-:W-:Y:S01]  /*1aa0*/  @P4 IMAD.MOV.U32 R28, RZ, RZ, R26 ;  /* 0x000000ffff1c4224 */ /* 0x000fe200078e001a */
[----:B------:R-:W-:Y:S02]  /*1ab0*/  LOP3.LUT R20, R36, 0x12, RZ, 0xfc, !PT ;  /* 0x0000001224147812 */ /* 0x000fe400078efcff */
[----:B------:R-:W-:Y:S01]  /*1ac0*/  LEA.HI R37, R0, 0xe, RZ, 0x1a ;  /* 0x0000000e00257811 */ /* 0x000fe200078fd0ff */
[----:B------:R-:W-:Y:S01]  /*1ad0*/  IMAD R45, R66, 0x2, R45 ;  /* 0x00000002422d7824 */ /* 0x000fe200078e022d */
[----:B------:R-:W-:Y:S01]  /*1ae0*/  LEA.HI.X.SX32 R27, R33, R62, 0x1, P6 ;  /* 0x0000003e211b7211 */ /* 0x000fe200030f0eff */
[----:B------:R5:W3:Y:S01]  /*1af0*/  @P4 LDG.E.U8 R80, desc[UR14][R28.64] ;  /* 0x0000000e1c504981 */ /* 0x000ae2000c1e1100 */
[----:B------:R-:W-:Y:S01]  /*1b00*/  ISETP.LT.AND P3, PT, R20, R81, P0 ;  /* 0x000000511400720c */ /* 0x000fe20000761270 */
[----:B------:R-:W-:Y:S01]  /*1b10*/  IMAD R47, R37, R66, RZ ;  /* 0x00000042252f7224 */ /* 0x000fe200078e02ff */
[----:B------:R-:W-:-:S02]  /*1b20*/  IADD3 R34, P6, PT, R35, R52, RZ ;  /* 0x0000003423227210 */ /* 0x000fc40007fde0ff */
[----:B------:R-:W-:Y:S02]  /*1b30*/  LEA.HI R38, R0, 0x1e, RZ, 0x1a ;  /* 0x0000001e00267811 */ /* 0x000fe400078fd0ff */
[-C--:B------:R-:W-:Y:S02]  /*1b40*/  IADD3 R40, P4, PT, R41, R52.reuse, RZ ;  /* 0x0000003429287210 */ /* 0x080fe40007f9e0ff */
[----:B------:R-:W-:Y:S02]  /*1b50*/  IADD3 R42, P5, PT, R43, R52, RZ ;  /* 0x000000342b2a7210 */ /* 0x000fe40007fbe0ff */
[----:B------:R-:W-:Y:S01]  /*1b60*/  LEA.HI.X.SX32 R35, R35, R62, 0x1, P6 ;  /* 0x0000003e23237211 */ /* 0x000fe200030f0eff */
[----:B------:R-:W-:Y:S01]  /*1b70*/  IMAD R53, R38, R66, RZ ;  /* 0x0000004226357224 */ /* 0x000fe200078e02ff */
[----:B------:R-:W-:Y:S02]  /*1b80*/  IADD3 R44, P6, PT, R45, R52, RZ ;  /* 0x000000342d2c7210 */ /* 0x000fe40007fde0ff */
[----:B------:R-:W-:-:S02]  /*1b90*/  LEA.HI.X.SX32 R41, R41, R62, 0x1, P4 ;  /* 0x0000003e29297211 */ /* 0x000fc400020f0eff */
[----:B-----5:R-:W-:Y:S02]  /*1ba0*/  LOP3.LUT R28, R0, 0x1f, RZ, 0xc0, !PT ;  /* 0x0000001f001c7812 */ /* 0x020fe400078ec0ff */
[----:B------:R-:W-:Y:S02]  /*1bb0*/  IADD3 R46, P4, PT, R47, R52, RZ ;  /* 0x000000342f2e7210 */ /* 0x000fe40007f9e0ff */
[----:B------:R-:W-:Y:S02]  /*1bc0*/  LEA.HI.X.SX32 R43, R43, R62, 0x1, P5 ;  /* 0x0000003e2b2b7211 */ /* 0x000fe400028f0eff */
[----:B------:R-:W-:Y:S02]  /*1bd0*/  IADD3 R48, P5, PT, R49, R52, RZ ;  /* 0x0000003431307210 */ /* 0x000fe40007fbe0ff */
[----:B------:R-:W-:Y:S02]  /*1be0*/  LOP3.LUT R31, R36, 0xc, RZ, 0xfc, !PT ;  /* 0x0000000c241f7812 */ /* 0x000fe400078efcff */
[----:B------:R-:W-:Y:S01]  /*1bf0*/  LEA.HI.X.SX32 R45, R45, R62, 0x1, P6 ;  /* 0x0000003e2d2d7211 */ /* 0x000fe200030f0eff */
[----:B------:R-:W-:Y:S01]  /*1c00*/  IMAD R61, R28, R67, RZ ;  /* 0x000000431c3d7224 */ /* 0x000fe200078e02ff */
[----:B------:R-:W-:-:S02]  /*1c10*/  IADD3 R50, P6, PT, R51, R52, RZ ;  /* 0x0000003433327210 */ /* 0x000fc40007fde0ff */
[----:B------:R-:W-:Y:S02]  /*1c20*/  LEA.HI.X.SX32 R47, R47, R62, 0x1, P4 ;  /* 0x0000003e2f2f7211 */ /* 0x000fe400020f0eff */
[----:B------:R-:W-:Y:S02]  /*1c30*/  IADD3 R52, P4, PT, R53, R52, RZ ;  /* 0x0000003435347210 */ /* 0x000fe40007f9e0ff */
[-C--:B------:R-:W-:Y:S01]  /*1c40*/  LEA.HI.X.SX32 R49, R49, R62.reuse, 0x1, P5 ;  /* 0x0000003e31317211 */ /* 0x080fe200028f0eff */
[----:B------:R-:W-:Y:S01]  /*1c50*/  @P3 IMAD.MOV.U32 R32, RZ, RZ, R24 ;  /* 0x000000ffff203224 */ /* 0x000fe200078e0018 */
[----:B------:R-:W-:Y:S01]  /*1c60*/  PRMT R78, RZ, 0x7610, R78 ;  /* 0x00007610ff4e7816 */ /* 0x000fe2000000004e */
[----:B------:R-:W-:Y:S01]  /*1c70*/  @P3 IMAD.MOV.U32 R33, RZ, RZ, R27 ;  /* 0x000000ffff213224 */ /* 0x000fe200078e001b */
[----:B------:R-:W-:Y:S02]  /*1c80*/  ISETP.LT.AND P5, PT, R31, R81, P0 ;  /* 0x000000511f00720c */ /* 0x000fe400007a1270 */
[----:B------:R-:W-:-:S02]  /*1c90*/  LEA.HI.X.SX32 R53, R53, R62, 0x1, P4 ;  /* 0x0000003e35357211 */ /* 0x000fc400020f0eff */
[C---:B------:R-:W-:Y:S01]  /*1ca0*/  IADD3 R72, P4, PT, R61.reuse, UR22, RZ ;  /* 0x000000163d487c10 */ /* 0x040fe2000ff9e0ff */
[----:B------:R5:W3:Y:S01]  /*1cb0*/  @P3 LDG.E.U8 R78, desc[UR14][R32.64] ;  /* 0x0000000e204e3981 */ /* 0x000ae2000c1e1100 */
[----:B------:R-:W-:Y:S02]  /*1cc0*/  PRMT R79, RZ, 0x7610, R79 ;  /* 0x00007610ff4f7816 */ /* 0x000fe4000000004f */
[----:B------:R-:W-:Y:S01]  /*1cd0*/  LEA.HI.X.SX32 R74, R61, UR23, 0x1, P4 ;  /* 0x000000173d4a7c11 */ /* 0x000fe2000a0f0eff */
[----:B0-----:R-:W-:Y:S01]  /*1ce0*/  IMAD R61, R54, UR4, RZ ;  /* 0x00000004363d7c24 */ /* 0x001fe2000f8e02ff */
[----:B------:R-:W-:Y:S01]  /*1cf0*/  LEA.HI.X.SX32 R51, R51, R62, 0x1, P6 ;  /* 0x0000003e33337211 */ /* 0x000fe200030f0eff */
[----:B------:R-:W-:Y:S02]  /*1d00*/  IMAD R62, R55, UR4, RZ ;  /* 0x00000004373e7c24 */ /* 0x000fe4000f8e02ff */
[----:B------:R-:W3:Y:S01]  /*1d10*/  @P5 LDG.E.U8 R79, desc[UR14][R40.64] ;  /* 0x0000000e284f5981 */ /* 0x000ee2000c1e1100 */
[----:B-----5:R-:W-:Y:S01]  /*1d20*/  LOP3.LUT R32, R36, 0x14, RZ, 0xfc, !PT ;  /* 0x0000001424207812 */ /* 0x020fe200078efcff */
[----:B------:R-:W-:-:S03]  /*1d30*/  IMAD R63, R56, UR4, RZ ;  /* 0x00000004383f7c24 */ /* 0x000fc6000f8e02ff */
[----:B------:R-:W-:Y:S01]  /*1d40*/  ISETP.LT.AND P6, PT, R32, R81, P0 ;  /* 0x000000512000720c */ /* 0x000fe200007c1270 */
[----:B------:R-:W-:Y:S01]  /*1d50*/  IMAD R69, R58, UR4, RZ ;  /* 0x000000043a457c24 */ /* 0x000fe2000f8e02ff */
[-C--:B------:R-:W-:Y:S02]  /*1d60*/  IADD3 R54, P5, PT, R61, R72.reuse, RZ ;  /* 0x000000483d367210 */ /* 0x080fe40007fbe0ff */
[----:B------:R-:W-:Y:S01]  /*1d70*/  IADD3 R56, P4, PT, R62, R72, RZ ;  /* 0x000000483e387210 */ /* 0x000fe20007f9e0ff */
[----:B------:R-:W-:Y:S01]  /*1d80*/  IMAD R65, R57, UR4, RZ ;  /* 0x0000000439417c24 */ /* 0x000fe2000f8e02ff */
[----:B------:R-:W-:Y:S02]  /*1d90*/  PRMT R83, RZ, 0x7610, R83 ;  /* 0x00007610ff537816 */ /* 0x000fe40000000053 */
[----:B------:R-:W-:Y:S02]  /*1da0*/  LEA.HI.X.SX32 R55, R61, R74, 0x1, P5 ;  /* 0x0000004a3d377211 */ /* 0x000fe400028f0eff */
[----:B------:R-:W-:-:S02]  /*1db0*/  IADD3 R58, P5, PT, R63, R72, RZ ;  /* 0x000000483f3a7210 */ /* 0x000fc40007fbe0ff */
[----:B------:R-:W-:Y:S01]  /*1dc0*/  LEA.HI.X.SX32 R57, R62, R74, 0x1, P4 ;  /* 0x0000004a3e397211 */ /* 0x000fe200020f0eff */
[----:B------:R-:W-:Y:S01]  /*1dd0*/  IMAD R70, R59, UR4, RZ ;  /* 0x000000043b467c24 */ /* 0x000fe2000f8e02ff */
[----:B------:R-:W-:Y:S01]  /*1de0*/  IADD3 R62, P4, PT, R69, R72, RZ ;  /* 0x00000048453e7210 */ /* 0x000fe20007f9e0ff */
[----:B------:R-:W5:Y:S01]  /*1df0*/  @P6 LDG.E.U8 R83, desc[UR14][R42.64] ;  /* 0x0000000e2a536981 */ /* 0x000f62000c1e1100 */
[C---:B------:R-:W-:Y:S02]  /*1e00*/  LOP3.LUT R30, R36.reuse, 0x4, RZ, 0xfc, !PT ;  /* 0x00000004241e7812 */ /* 0x040fe400078efcff */
[----:B------:R-:W-:Y:S01]  /*1e10*/  LOP3.LUT R33, R36, 0x1c, RZ, 0xfc, !PT ;  /* 0x0000001c24217812 */ /* 0x000fe200078efcff */
[----:B------:R-:W-:Y:S01]  /*1e20*/  IMAD R71, R60, UR4, RZ ;  /* 0x000000043c477c24 */ /* 0x000fe2000f8e02ff */
[-C--:B------:R-:W-:Y:S01]  /*1e30*/  LEA.HI.X.SX32 R59, R63, R74.reuse, 0x1, P5 ;  /* 0x0000004a3f3b7211 */ /* 0x080fe200028f0eff */
[----:B------:R-:W-:Y:S01]  /*1e40*/  IMAD R39, R39, UR4, RZ ;  /* 0x0000000427277c24 */ /* 0x000fe2000f8e02ff */
[----:B------:R-:W-:-:S02]  /*1e50*/  LEA.HI.X.SX32 R63, R69, R74, 0x1, P4 ;  /* 0x0000004a453f7211 */ /* 0x000fc400020f0eff */
[-C--:B------:R-:W-:Y:S02]  /*1e60*/  ISETP.LT.AND P3, PT, R30, R81.reuse, P0 ;  /* 0x000000511e00720c */ /* 0x080fe40000761270 */
[-C--:B------:R-:W-:Y:S02]  /*1e70*/  IADD3 R60, P6, PT, R65, R72.reuse, RZ ;  /* 0x00000048413c7210 */ /* 0x080fe40007fde0ff */
[----:B------:R-:W-:Y:S02]  /*1e80*/  ISETP.LT.AND P4, PT, R33, R81, P0 ;  /* 0x000000512100720c */ /* 0x000fe40000781270 */
[----:B------:R-:W-:Y:S02]  /*1e90*/  IADD3 R64, P5, PT, R70, R72, RZ ;  /* 0x0000004846407210 */ /* 0x000fe40007fbe0ff */
[----:B------:R-:W-:Y:S02]  /*1ea0*/  LEA.HI.X.SX32 R61, R65, R74, 0x1, P6 ;  /* 0x0000004a413d7211 */ /* 0x000fe400030f0eff */
[----:B------:R-:W-:-:S02]  /*1eb0*/  IADD3 R68, P6, PT, R39, R72, RZ ;  /* 0x0000004827447210 */ /* 0x000fc40007fde0ff */
[----:B------:R-:W-:Y:S02]  /*1ec0*/  PRMT R77, RZ, 0x7610, R77 ;  /* 0x00007610ff4d7816 */ /* 0x000fe4000000004d */
[----:B------:R-:W-:Y:S02]  /*1ed0*/  PRMT R97, RZ, 0x7610, R97 ;  /* 0x00007610ff617816 */ /* 0x000fe40000000061 */
[----:B------:R-:W-:Y:S02]  /*1ee0*/  LEA.HI.X.SX32 R65, R70, R74, 0x1, P5 ;  /* 0x0000004a46417211 */ /* 0x000fe400028f0eff */
[----:B------:R-:W-:Y:S01]  /*1ef0*/  IADD3 R70, P5, PT, R71, R72, RZ ;  /* 0x0000004847467210 */ /* 0x000fe20007fbe0ff */
[----:B------:R-:W5:Y:S01]  /*1f00*/  @P3 LDG.E.U8 R77, desc[UR14][R34.64] ;  /* 0x0000000e224d3981 */ /* 0x000f62000c1e1100 */
[----:B------:R-:W-:Y:S02]  /*1f10*/  LEA.HI.X.SX32 R69, R39, R74, 0x1, P6 ;  /* 0x0000004a27457211 */ /* 0x000fe400030f0eff */
[C---:B------:R-:W-:Y:S01]  /*1f20*/  LOP3.LUT R39, R36.reuse, 0x6, RZ, 0xfc, !PT ;  /* 0x0000000624277812 */ /* 0x040fe200078efcff */
[----:B------:R-:W5:Y:S01]  /*1f30*/  @P4 LDG.E.U8 R97, desc[UR14][R44.64] ;  /* 0x0000000e2c614981 */ /* 0x000f62000c1e1100 */
[----:B------:R-:W-:-:S02]  /*1f40*/  LOP3.LUT R72, R36, 0x16, RZ, 0xfc, !PT ;  /* 0x0000001624487812 */ /* 0x000fc400078efcff */
[----:B------:R-:W-:Y:S02]  /*1f50*/  LEA.HI.X.SX32 R71, R71, R74, 0x1, P5 ;  /* 0x0000004a47477211 */ /* 0x000fe400028f0eff */
[-C--:B------:R-:W-:Y:S02]  /*1f60*/  ISETP.LT.AND P3, PT, R28, R81.reuse, P0 ;  /* 0x000000511c00720c */ /* 0x080fe40000761270 */
[-C--:B------:R-:W-:Y:S02]  /*1f70*/  ISETP.LT.AND P6, PT, R37, R81.reuse, P0 ;  /* 0x000000512500720c */ /* 0x080fe400007c1270 */
[-C--:B------:R-:W-:Y:S02]  /*1f80*/  ISETP.LT.AND P5, PT, R38, R81.reuse, P0 ;  /* 0x000000512600720c */ /* 0x080fe400007a1270 */
[-C--:B------:R-:W-:Y:S02]  /*1f90*/  ISETP.LT.AND P4, PT, R39, R81.reuse, P0 ;  /* 0x000000512700720c */ /* 0x080fe40000781270 */
[----:B------:R-:W-:-:S02]  /*1fa0*/  ISETP.LT.AND P0, PT, R72, R81, P0 ;  /* 0x000000514800720c */ /* 0x000fc40000701270 */
[----:B------:R-:W-:Y:S02]  /*1fb0*/  PRMT R86, RZ, 0x7610, R86 ;  /* 0x00007610ff567816 */ /* 0x000fe40000000056 */
[----:B------:R-:W-:Y:S02]  /*1fc0*/  PRMT R90, RZ, 0x7610, R90 ;  /* 0x00007610ff5a7816 */ /* 0x000fe4000000005a */
[----:B------:R-:W-:Y:S02]  /*1fd0*/  PRMT R84, RZ, 0x7610, R84 ;  /* 0x00007610ff547816 */ /* 0x000fe40000000054 */
[----:B------:R-:W-:Y:S01]  /*1fe0*/  PRMT R88, RZ, 0x7610, R88 ;  /* 0x00007610ff587816 */ /* 0x000fe20000000058 */
[----:B------:R-:W5:Y:S01]  /*1ff0*/  @P6 LDG.E.U8 R86, desc[UR14][R46.64] ;  /* 0x0000000e2e566981 */ /* 0x000f62000c1e1100 */
[----:B------:R-:W-:Y:S02]  /*2000*/  PRMT R93, RZ, 0x7610, R93 ;  /* 0x00007610ff5d7816 */ /* 0x000fe4000000005d */
[----:B------:R-:W-:Y:S01]  /*2010*/  PRMT R95, RZ, 0x7610, R95 ;  /* 0x00007610ff5f7816 */ /* 0x000fe2000000005f */
[----:B------:R-:W5:Y:S01]  /*2020*/  @P5 LDG.E.U8 R90, desc[UR14][R52.64] ;  /* 0x0000000e345a5981 */ /* 0x000f62000c1e1100 */
[----:B------:R-:W-:-:S02]  /*2030*/  PRMT R99, RZ, 0x7610, R99 ;  /* 0x00007610ff637816 */ /* 0x000fc40000000063 */
[----:B------:R-:W-:Y:S01]  /*2040*/  PRMT R101, RZ, 0x7610, R101 ;  /* 0x00007610ff657816 */ /* 0x000fe20000000065 */
[----:B------:R-:W5:Y:S01]  /*2050*/  @P4 LDG.E.U8 R84, desc[UR14][R48.64] ;  /* 0x0000000e30544981 */ /* 0x000f62000c1e1100 */
[----:B------:R-:W-:Y:S02]  /*2060*/  PRMT R92, RZ, 0x7610, R92 ;  /* 0x00007610ff5c7816 */ /* 0x000fe4000000005c */
[----:B------:R-:W-:Y:S01]  /*2070*/  PRMT R94, RZ, 0x7610, R94 ;  /* 0x00007610ff5e7816 */ /* 0x000fe2000000005e */
[----:B------:R-:W5:Y:S01]  /*2080*/  @P0 LDG.E.U8 R88, desc[UR14][R50.64] ;  /* 0x0000000e32580981 */ /* 0x000f62000c1e1100 */
[----:B------:R-:W-:Y:S02]  /*2090*/  PRMT R96, RZ, 0x7610, R96 ;  /* 0x00007610ff607816 */ /* 0x000fe40000000060 */
[----:B------:R-:W-:Y:S01]  /*20a0*/  PRMT R98, RZ, 0x7610, R98 ;  /* 0x00007610ff627816 */ /* 0x000fe20000000062 */
[----:B------:R-:W5:Y:S04]  /*20b0*/  @P3 LDG.E.U8 R93, desc[UR14][R54.64] ;  /* 0x0000000e365d3981 */ /* 0x000f68000c1e1100 */
[----:B------:R-:W5:Y:S04]  /*20c0*/  @P3 LDG.E.U8 R95, desc[UR14][R58.64] ;  /* 0x0000000e3a5f3981 */ /* 0x000f68000c1e1100 */
[----:B------:R-:W5:Y:S04]  /*20d0*/  @P3 LDG.E.U8 R99, desc[UR14][R62.64] ;  /* 0x0000000e3e633981 */ /* 0x000f68000c1e1100 */
[----:B------:R-:W5:Y:S04]  /*20e0*/  @P3 LDG.E.U8 R101, desc[UR14][R68.64] ;  /* 0x0000000e44653981 */ /* 0x000f68000c1e1100 */
[----:B------:R-:W5:Y:S04]  /*20f0*/  @P3 LDG.E.U8 R92, desc[UR14][R56.64] ;  /* 0x0000000e385c3981 */ /* 0x000f68000c1e1100 */
[----:B------:R-:W5:Y:S04]  /*2100*/  @P3 LDG.E.U8 R94, desc[UR14][R60.64] ;  /* 0x0000000e3c5e3981 */ /* 0x000f68000c1e1100 */
[----:B------:R-:W5:Y:S04]  /*2110*/  @P3 LDG.E.U8 R96, desc[UR14][R64.64] ;  /* 0x0000000e40603981 */ /* 0x000f68000c1e1100 */
[----:B------:R-:W5:Y:S01]  /*2120*/  @P3 LDG.E.U8 R98, desc[UR14][R70.64] ;  /* 0x0000000e46623981 */ /* 0x000f62000c1e1100 */
[----:B------:R-:W-:-:S04]  /*2130*/  @!UP0 UIADD3 UR4, UPT, UPT, -UR5, 0x100000, URZ ;  /* 0x0010000005048890 */ /* 0x000fc8000fffe1ff */
[----:B------:R-:W-:Y:S02]  /*2140*/  @!UP0 USHF.L.U32 UR5, UR4, 0xb, URZ ;  /* 0x0000000b04058899 */ /* 0x000fe400080006ff */
[----:B------:R-:W-:Y:S01]  /*2150*/  @!UP0 USHF.L.U32 UR4, UR4, 0x1, URZ ;  /* 0x0000000104048899 */ /* 0x000fe200080006ff */
[----:B------:R-:W-:Y:S01]  /*2160*/  VOTEU.ALL UP0, P2 ;  /* 0x0000000000ff7886 */ /* 0x000fe20001000000 */
[----:B------:R-:W-:Y:S02]  /*2170*/  LOP3.LUT P0, RZ, R73, UR9, RZ, 0xfc, !PT ;  /* 0x0000000949ff7c12 */ /* 0x000fe4000f80fcff */
[C---:B------:R-:W-:Y:S02]  /*2180*/  LOP3.LUT R73, R4.reuse, 0x10, RZ, 0x3c, !PT ;  /* 0x0000001004497812 */ /* 0x040fe400078e3cff */
[C---:B------:R-:W-:Y:S02]  /*2190*/  LOP3.LUT R74, R4.reuse, 0x20, RZ, 0x3c, !PT ;  /* 0x00000020044a7812 */ /* 0x040fe400078e3cff */
[----:B------:R-:W-:-:S04]  /*21a0*/  LOP3.LUT R75, R4, 0x30, RZ, 0x3c, !PT ;  /* 0x00000030044b7812 */ /* 0x000fc800078e3cff */
[----:B------:R1:W0:Y:S01]  /*21b0*/  @!UP0 SYNCS.EXCH.64 URZ, [UR13+0x1808], UR4 ;  /* 0x001808040dff85b2 */ /* 0x0002220008000100 */
[----:B--2---:R1:W-:Y:S04]  /*21c0*/  STS.U8 [R4+UR13], R85 ;  /* 0x0000005504007988 */ /* 0x0043e8000800000d */
[----:B----4-:R1:W-:Y:S04]  /*21d0*/  STS.U8 [R4+UR13+0x200], R87 ;  /* 0x0002005704007988 */ /* 0x0103e8000800000d */
[----:B------:R1:W-:Y:S04]  /*21e0*/  STS.U8 [R4+UR13+0x400], R89 ;  /* 0x0004005904007988 */ /* 0x0003e8000800000d */
[----:B---3--:R1:W-:Y:S04]  /*21f0*/  STS.U8 [R4+UR13+0x600], R91 ;  /* 0x0006005b04007988 */ /* 0x0083e8000800000d */
[----:B------:R1:W-:Y:S04]  /*2200*/  STS.U8 [R73+UR13+0x80], R82 ;  /* 0x0000805249007988 */ /* 0x0003e8000800000d */
[----:B------:R1:W-:Y:S04]  /*2210*/  STS.U8 [R73+UR13+0x280], R76 ;  /* 0x0002804c49007988 */ /* 0x0003e8000800000d */
[----:B------:R1:W-:Y:S04]  /*2220*/  STS.U8 [R73+UR13+0x680], R80 ;  /* 0x0006805049007988 */ /* 0x0003e8000800000d */
[----:B------:R1:W-:Y:S04]  /*2230*/  STS.U8 [R73+UR13+0x480], R78 ;  /* 0x0004804e49007988 */ /* 0x0003e8000800000d */
[----:B------:R1:W-:Y:S04]  /*2240*/  STS.U8 [R74+UR13+0x300], R79 ;  /* 0x0003004f4a007988 */ /* 0x0003e8000800000d */
[----:B-----5:R1:W-:Y:S04]  /*2250*/  STS.U8 [R74+UR13+0x500], R83 ;  /* 0x000500534a007988 */ /* 0x0203e8000800000d */
[----:B------:R1:W-:Y:S04]  /*2260*/  STS.U8 [R74+UR13+0x100], R77 ;  /* 0x0001004d4a007988 */ /* 0x0003e8000800000d */
        /* <DEDUP_REMOVED lines=12> */
[----:B------:R1:W-:Y:S01]  /*2330*/  STS.U8 [R73+UR13+0x1380], R98 ;  /* 0x0013806249007988 */ /* 0x0003e2000800000d */
[----:B0-----:R0:W-:Y:S06]  /*2340*/  MEMBAR.ALL.CTA ;  /* 0x0000000000007992 */ /* 0x0011ec0000008000 */
[----:B0-----:R-:W0:Y:S02]  /*2350*/  FENCE.VIEW.ASYNC.S ;  /* 0x00000000000073c6 */ /* 0x001e240000000000 */
[----:B0-----:R-:W-:Y:S01]  /*2360*/  BAR.SYNC.DEFER_BLOCKING 0x0 ;  /* 0x0000000000007b1d */ /* 0x001fe20000010000 */
[----:B------:R-:W-:-:S02]  /*2370*/  ISETP.LT.OR P3, PT, R5, 0x20, P0 ;  /* 0x000000200500780c */ /* 0x000fc40000761670 */
[----:B------:R-:W-:-:S03]  /*2380*/  ISETP.GE.AND P4, PT, R5, 0x40, PT ;  /* 0x000000400500780c */ /* 0x000fc60003f86270 */
[----:B------:R-:W-:-:S00]  /*2390*/  MEMBAR.ALL.CTA ;  /* 0x0000000000007992 */ /* 0x000fc00000008000 */
[----:B------:R-:W-:Y:S06]  /*23a0*/  MEMBAR.ALL.GPU ;  /* 0x0000000000007992 */ /* 0x000fec000000a000 */
[----:B------:R-:W-:-:S00]  /*23b0*/  ERRBAR ;  /* 0x00000000000079ab */ /* 0x000fc00000000000 */
[----:B------:R-:W-:Y:S08]  /*23c0*/  CGAERRBAR ;  /* 0x00000000000075ab */ /* 0x000ff00000000000 */
[----:B------:R-:W-:Y:S06]  /*23d0*/  UCGABAR_ARV ;  /* 0x00000000000079c7 */ /* 0x000fec0008000000 */
[----:B------:R-:W-:Y:S01]  /*23e0*/  UCGABAR_WAIT ;  /* 0x0000000000007dc7 */ /* 0x000fe20008000000 */
[----:B------:R-:W-:Y:S01]  /*23f0*/  CCTL.IVALL ;  /* 0x00000000ff00798f */ /* 0x000fe20002000000 */
[----:B-1----:R-:W-:Y:S05]  /*2400*/  @P3 BRA `(.L_x_12) ;  /* 0x0000000000343947 */ /* 0x002fea0003800000 */
[----:B------:R-:W-:Y:S02]  /*2410*/  UIADD3 UR4, UPT, UPT, UR13, 0x1000, URZ ;  /* 0x000010000d047890 */ /* 0x000fe4000fffe0ff */
[----:B------:R-:W-:Y:S02]  /*2420*/  USHF.R.U32.HI UR5, URZ, 0x4, UR13 ;  /* 0x00000004ff057899 */ /* 0x000fe4000801160d */
[----:B------:R-:W-:Y:S02]  /*2430*/  USHF.R.U32.HI UR6, URZ, 0x4, UR4 ;  /* 0x00000004ff067899 */ /* 0x000fe40008011604 */
[----:B------:R-:W-:Y:S02]  /*2440*/  USGXT.U32 UR4, UR5, 0xe ;  /* 0x0000000e0504789a */ /* 0x000fe40008000000 */
[----:B------:R-:W-:Y:S01]  /*2450*/  USGXT.U32 UR6, UR6, 0xe ;  /* 0x0000000e0606789a */ /* 0x000fe20008000000 */
[----:B------:R-:W-:Y:S01]  /*2460*/  UMOV UR18, 0x0 ;  /* 0x0000000000127882 */ /* 0x000fe20000000000 */
[----:B------:R-:W-:Y:S01]  /*2470*/  UMOV UR19, 0x8108490 ;  /* 0x0810849000137882 */ /* 0x000fe20000000000 */
[----:B------:R-:W-:Y:S01]  /*2480*/  UMOV UR5, 0x80004020 ;  /* 0x8000402000057882 */ /* 0x000fe20000000000 */
[----:B------:R-:W-:Y:S01]  /*2490*/  UMOV UR7, 0xc0004010 ;  /* 0xc000401000077882 */ /* 0x000fe20000000000 */
[----:B------:R-:W-:-:S04]  /*24a0*/  UMOV UR9, 0x3 ;  /* 0x0000000300097882 */ /* 0x000fc80000000000 */
[----:B------:R0:W-:Y:S01]  /*24b0*/  UTCQMMA.2CTA gdesc[UR4], gdesc[UR6], tmem[UR16], tmem[UR18], idesc[UR19], !UPT ;  /* 0x00ff1206040075ea */ /* 0x0001e2000fa00310 */
[----:B------:R0:W-:Y:S01]  /*24c0*/  UTCBAR.2CTA.MULTICAST [UR8], URZ, UR9 ;  /* 0x000000ff080073e9 */ /* 0x0001e20008200809 */
[----:B------:R-:W-:Y:S01]  /*24d0*/  NOP ;  /* 0x0000000000007918 */ /* 0x000fe20000000000 */
.L_x_12:
[----:B0-----:R-:W-:Y:S01]  /*24e0*/  UMOV UR4, URZ ;  /* 0x000000ff00047c82 */ /* 0x001fe20008000000 */
[----:B------:R-:W-:Y:S05]  /*24f0*/  @!P4 BRA `(.L_x_13) ;  /* 0x0000000c004cc947 */ /* 0x000fea0003800000 */
[----:B------:R-:W-:Y:S01]  /*2500*/  SHF.R.S32.HI R76, RZ, 0x1f, R5 ;  /* 0x0000001fff4c7819 */ /* 0x000fe20000011405 */
[----:B------:R-:W-:Y:S01]  /*2510*/  UIADD3 UR5, UPT, UPT, UR13, 0x1400, URZ ;  /* 0x000014000d057890 */ /* 0x000fe2000fffe0ff */
[----:B------:R-:W-:Y:S01]  /*2520*/  IMAD.SHL.U32 R77, R66, 0x20, RZ ;  /* 0x00000020424d7824 */ /* 0x000fe200078e00ff */
[----:B------:R-:W-:Y:S01]  /*2530*/  UIADD3 UR4, UPT, UPT, UR13, 0x800, URZ ;  /* 0x000008000d047890 */ /* 0x000fe2000fffe0ff */
[----:B------:R-:W-:Y:S01]  /*2540*/  LEA.HI R76, R76, R5, RZ, 0x5 ;  /* 0x000000054c4c7211 */ /* 0x000fe200078f28ff */
[----:B------:R-:W-:Y:S01]  /*2550*/  IMAD.SHL.U32 R79, R67, 0x20, RZ ;  /* 0x00000020434f7824 */ /* 0x000fe200078e00ff */
[----:B------:R-:W-:Y:S01]  /*2560*/  USHF.R.U32.HI UR5, URZ, 0x4, UR5 ;  /* 0x00000004ff057899 */ /* 0x000fe20008011605 */
[----:B------:R-:W-:Y:S01]  /*2570*/  VIADD R81, R81, 0xffffffe0 ;  /* 0xffffffe051517836 */ /* 0x000fe20000000000 */
[----:B------:R-:W-:Y:S01]  /*2580*/  SHF.R.S32.HI R76, RZ, 0x5, R76 ;  /* 0x00000005ff4c7819 */ /* 0x000fe2000001144c */
[----:B------:R-:W-:Y:S01]  /*2590*/  USHF.R.U32.HI UR4, URZ, 0x4, UR4 ;  /* 0x00000004ff047899 */ /* 0x000fe20008011604 */
[----:B------:R-:W-:Y:S01]  /*25a0*/  IMAD.MOV.U32 R66, RZ, RZ, RZ ;  /* 0x000000ffff427224 */ /* 0x000fe200078e00ff */
[----:B------:R-:W-:Y:S01]  /*25b0*/  SHF.R.S32.HI R78, RZ, 0x1f, R79 ;  /* 0x0000001fff4e7819 */ /* 0x000fe2000001144f */
[----:B------:R-:W-:Y:S01]  /*25c0*/  UMOV UR11, UR8 ;  /* 0x00000008000b7c82 */ /* 0x000fe20008000000 */
[----:B------:R-:W-:Y:S01]  /*25d0*/  VIMNMX R80, PT, PT, R76, 0x2, !PT ;  /* 0x000000024c507848 */ /* 0x000fe20007fe0100 */
[----:B------:R-:W-:Y:S01]  /*25e0*/  USGXT.U32 UR8, UR5, 0xe ;  /* 0x0000000e0508789a */ /* 0x000fe20008000000 */
[----:B------:R-:W-:Y:S01]  /*25f0*/  SHF.R.S32.HI R76, RZ, 0x1f, R77 ;  /* 0x0000001fff4c7819 */ /* 0x000fe2000001144d */
[----:B------:R-:W-:-:S02]  /*2600*/  USGXT.U32 UR6, UR4, 0xe ;  /* 0x0000000e0406789a */ /* 0x000fc40008000000 */
[----:B------:R-:W-:Y:S01]  /*2610*/  VIADD R80, R80, 0xffffffff ;  /* 0xffffffff50507836 */ /* 0x000fe20000000000 */
[----:B------:R-:W-:Y:S01]  /*2620*/  UMOV UR12, 0x1 ;  /* 0x00000001000c7882 */ /* 0x000fe20000000000 */
[----:B------:R-:W-:-:S08]  /*2630*/  UMOV UR5, URZ ;  /* 0x000000ff00057c82 */ /* 0x000fd00008000000 */
.L_x_16:
[C---:B------:R-:W-:Y:S01]  /*2640*/  IADD3 R68, P3, PT, R79.reuse, R68, RZ ;  /* 0x000000444f447210 */ /* 0x040fe20007f7e0ff */
[----:B------:R-:W-:Y:S01]  /*2650*/  IMAD.U32 R66, R66, -0x80000000, RZ ;  /* 0x8000000042427824 */ /* 0x000fe200078e00ff */
[C---:B------:R-:W-:Y:S02]  /*2660*/  IADD3 R70, P6, PT, R79.reuse, R70, RZ ;  /* 0x000000464f467210 */ /* 0x040fe40007fde0ff */
[C---:B------:R-:W-:Y:S01]  /*2670*/  IADD3 R64, P4, PT, R79.reuse, R64, RZ ;  /* 0x000000404f407210 */ /* 0x040fe20007f9e0ff */
[C---:B------:R-:W-:Y:S01]  /*2680*/  IMAD.X R69, R78.reuse, 0x1, R69, P3 ;  /* 0x000000014e457824 */ /* 0x040fe200018e0645 */
[C---:B------:R-:W-:Y:S01]  /*2690*/  IADD3 R58, P3, PT, R79.reuse, R58, RZ ;  /* 0x0000003a4f3a7210 */ /* 0x040fe20007f7e0ff */
[C---:B------:R-:W-:Y:S01]  /*26a0*/  IMAD.X R71, R78.reuse, 0x1, R71, P6 ;  /* 0x000000014e477824 */ /* 0x040fe200030e0647 */
[C---:B------:R-:W-:Y:S01]  /*26b0*/  IADD3 R62, P5, PT, R79.reuse, R62, RZ ;  /* 0x0000003e4f3e7210 */ /* 0x040fe20007fbe0ff */
[C---:B------:R-:W-:Y:S01]  /*26c0*/  IMAD.X R65, R78.reuse, 0x1, R65, P4 ;  /* 0x000000014e417824 */ /* 0x040fe200020e0641 */
[----:B------:R-:W-:Y:S01]  /*26d0*/  IADD3 R60, P6, PT, R79, R60, RZ ;  /* 0x0000003c4f3c7210 */ /* 0x000fe20007fde0ff */
[C---:B------:R-:W-:Y:S01]  /*26e0*/  IMAD.X R59, R78.reuse, 0x1, R59, P3 ;  /* 0x000000014e3b7824 */ /* 0x040fe200018e063b */
[----:B------:R-:W-:Y:S01]  /*26f0*/  IADD3 R44, P3, PT, R77, R44, RZ ;  /* 0x0000002c4d2c7210 */ /* 0x000fe20007f7e0ff */
[C---:B------:R-:W-:Y:S01]  /*2700*/  IMAD.X R63, R78.reuse, 0x1, R63, P5 ;  /* 0x000000014e3f7824 */ /* 0x040fe200028e063f */
[C---:B------:R-:W-:Y:S01]  /*2710*/  IADD3 R56, P4, PT, R79.reuse, R56, RZ ;  /* 0x000000384f387210 */ /* 0x040fe20007f9e0ff */
[----:B------:R-:W-:Y:S01]  /*2720*/  IMAD.X R61, R78, 0x1, R61, P6 ;  /* 0x000000014e3d7824 */ /* 0x000fe200030e063d */
[----:B------:R-:W-:Y:S01]  /*2730*/  IADD3 R54, P5, PT, R79, R54, RZ ;  /* 0x000000364f367210 */ /* 0x000fe20007fbe0ff */
[----:B------:R-:W-:Y:S01]  /*2740*/  IMAD.X R45, R76, 0x1, R45, P3 ;  /* 0x000000014c2d7824 */ /* 0x000fe200018e062d */
[C---:B------:R-:W-:Y:S01]  /*2750*/  IADD3 R52, P6, PT, R77.reuse, R52, RZ ;  /* 0x000000344d347210 */ /* 0x040fe20007fde0ff */
[C---:B------:R-:W-:Y:S01]  /*2760*/  IMAD.X R57, R78.reuse, 0x1, R57, P4 ;  /* 0x000000014e397824 */ /* 0x040fe200020e0639 */
[C---:B------:R-:W-:Y:S01]  /*2770*/  IADD3 R26, P4, PT, R77.reuse, R26, RZ ;  /* 0x0000001a4d1a7210 */ /* 0x040fe20007f9e0ff */
[----:B------:R-:W-:Y:S01]  /*2780*/  IMAD.X R55, R78, 0x1, R55, P5 ;  /* 0x000000014e377824 */ /* 0x000fe200028e0637 */
[C---:B------:R-:W-:Y:S01]  /*2790*/  IADD3 R16, P5, PT, R77.reuse, R16, RZ ;  /* 0x000000104d107210 */ /* 0x040fe20007fbe0ff */
[C---:B------:R-:W-:Y:S01]  /*27a0*/  IMAD.X R53, R76.reuse, 0x1, R53, P6 ;  /* 0x000000014c357824 */ /* 0x040fe200030e0635 */
[----:B------:R-:W0:Y:S01]  /*27b0*/  SYNCS.PHASECHK.TRANS64.TRYWAIT P3, [UR11], R66 ;  /* 0x00000042ff0075a7 */ /* 0x000e22000806110b */
[C---:B------:R-:W-:Y:S01]  /*27c0*/  IMAD.X R29, R76.reuse, 0x1, R29, P4 ;  /* 0x000000014c1d7824 */ /* 0x040fe200020e061d */
[C---:B------:R-:W-:Y:S01]  /*27d0*/  IADD3 R50, P6, PT, R77.reuse, R50, RZ ;  /* 0x000000324d327210 */ /* 0x040fe20007fde0ff */
[----:B------:R-:W-:Y:S01]  /*27e0*/  IMAD.X R19, R76, 0x1, R19, P5 ;  /* 0x000000014c137824 */ /* 0x000fe200028e0613 */
[----:B------:R-:W-:-:S02]  /*27f0*/  IADD3 R42, P4, PT, R77, R42, RZ ;  /* 0x0000002a4d2a7210 */ /* 0x000fc40007f9e0ff */
[C---:B------:R-:W-:Y:S01]  /*2800*/  IADD3 R24, P5, PT, R77.reuse, R24, RZ ;  /* 0x000000184d187210 */ /* 0x040fe20007fbe0ff */
[C---:B------:R-:W-:Y:S01]  /*2810*/  IMAD.X R51, R76.reuse, 0x1, R51, P6 ;  /* 0x000000014c337824 */ /* 0x040fe200030e0633 */
        /* <DEDUP_REMOVED lines=16> */
[----:B------:R-:W-:Y:S01]  /*2920*/  IADD3 R6, P5, PT, R77, R6, RZ ;  /* 0x000000064d067210 */ /* 0x000fe20007fbe0ff */
[----:B------:R-:W-:Y:S01]  /*2930*/  IMAD.X R35, R76, 0x1, R35, P6 ;  /* 0x000000014c237824 */ /* 0x000fe200030e0623 */
[-C--:B------:R-:W-:Y:S01]  /*2940*/  ISETP.GE.AND P6, PT, R36, R81.reuse, PT ;  /* 0x000000512400720c */ /* 0x080fe20003fc6270 */
[----:B------:R-:W-:Y:S01]  /*2950*/  IMAD.X R21, R76, 0x1, R21, P4 ;  /* 0x000000014c157824 */ /* 0x000fe200020e0615 */
[-C--:B------:R-:W-:Y:S01]  /*2960*/  ISETP.GE.AND P4, PT, R14, R81.reuse, PT ;  /* 0x000000510e00720c */ /* 0x080fe20003f86270 */
[----:B------:R-:W-:Y:S01]  /*2970*/  IMAD.X R7, R76, 0x1, R7, P5 ;  /* 0x000000014c077824 */ /* 0x000fe200028e0607 */
[----:B------:R-:W-:-:S02]  /*2980*/  ISETP.GE.AND P5, PT, R30, R81, PT ;  /* 0x000000511e00720c */ /* 0x000fc40003fa6270 */
[----:B------:R-:W-:Y:S01]  /*2990*/  PRMT R83, RZ, 0x7610, R83 ;  /* 0x00007610ff537816 */ /* 0x000fe20000000053 */
[----:B0-----:R-:W-:Y:S10]  /*29a0*/  @!P3 BRA `(.L_x_14) ;  /* 0x00000020005cb947 */ /* 0x001ff40003800000 */
.L_x_24:
[-C--:B------:R-:W-:Y:S01]  /*29b0*/  ISETP.GE.AND P3, PT, R8, R81.reuse, PT ;  /* 0x000000510800720c */ /* 0x080fe20003f66270 */
[----:B------:R-:W2:Y:S01]  /*29c0*/  @!P6 LDG.E.U8 R83, desc[UR14][R6.64] ;  /* 0x0000000e0653e981 */ /* 0x000ea2000c1e1100 */
[----:B------:R-:W-:Y:S01]  /*29d0*/  PRMT R87, RZ, 0x7610, R87 ;  /* 0x00007610ff577816 */ /* 0x000fe20000000057 */
[----:B------:R-:W-:Y:S01]  /*29e0*/  @!P4 IMAD.MOV.U32 R66, RZ, RZ, R18 ;  /* 0x000000ffff42c224 */ /* 0x000fe200078e0012 */
[----:B------:R-:W-:Y:S01]  /*29f0*/  PRMT R84, RZ, 0x7610, R84 ;  /* 0x00007610ff547816 */ /* 0x000fe20000000054 */
[----:B------:R-:W-:Y:S01]  /*2a00*/  @!P4 IMAD.MOV.U32 R67, RZ, RZ, R21 ;  /* 0x000000ffff43c224 */ /* 0x000fe200078e0015 */
[-C--:B------:R-:W-:Y:S02]  /*2a10*/  ISETP.GE.AND P6, PT, R39, R81.reuse, PT ;  /* 0x000000512700720c */ /* 0x080fe40003fc6270 */
[----:B------:R-:W3:Y:S01]  /*2a20*/  @!P5 LDG.E.U8 R87, desc[UR14][R34.64] ;  /* 0x0000000e2257d981 */ /* 0x000ee2000c1e1100 */
[----:B------:R-:W-:Y:S02]  /*2a30*/  ISETP.GE.AND P5, PT, R17, R81, PT ;  /* 0x000000511100720c */ /* 0x000fe40003fa6270 */
[----:B------:R-:W-:Y:S01]  /*2a40*/  PRMT R85, RZ, 0x7610, R85 ;  /* 0x00007610ff557816 */ /* 0x000fe20000000055 */
[----:B------:R0:W4:Y:S01]  /*2a50*/  @!P4 LDG.E.U8 R84, desc[UR14][R66.64] ;  /* 0x0000000e4254c981 */ /* 0x000122000c1e1100 */
[----:B------:R-:W-:-:S02]  /*2a60*/  PRMT R82, RZ, 0x7610, R82 ;  /* 0x00007610ff527816 */ /* 0x000fc40000000052 */
[----:B------:R-:W-:-:S04]  /*2a70*/  ISETP.GE.AND P4, PT, R31, R81, PT ;  /* 0x000000511f00720c */ /* 0x000fc80003f86270 */
[----:B------:R-:W5:Y:S01]  /*2a80*/  @!P6 LDG.E.U8 R82, desc[UR14][R48.64] ;  /* 0x0000000e3052e981 */ /* 0x000f62000c1e1100 */
[----:B0-----:R-:W-:Y:S02]  /*2a90*/  @!P3 IMAD.MOV.U32 R66, RZ, RZ, R10 ;  /* 0x000000ffff42b224 */ /* 0x001fe400078e000a */
[----:B------:R-:W-:Y:S01]  /*2aa0*/  @!P3 IMAD.MOV.U32 R67, RZ, RZ, R13 ;  /* 0x000000ffff43b224 */ /* 0x000fe200078e000d */
[----:B------:R-:W-:-:S04]  /*2ab0*/  ISETP.GE.AND P6, PT, R37, R81, PT ;  /* 0x000000512500720c */ /* 0x000fc80003fc6270 */
[----:B------:R0:W3:Y:S01]  /*2ac0*/  @!P3 LDG.E.U8 R85, desc[UR14][R66.64] ;  /* 0x0000000e4255b981 */ /* 0x0000e2000c1e1100 */
[----:B------:R-:W-:Y:S02]  /*2ad0*/  ISETP.GE.AND P3, PT, R9, R81, PT ;  /* 0x000000510900720c */ /* 0x000fe40003f66270 */
[----:B------:R-:W-:Y:S02]  /*2ae0*/  PRMT R86, RZ, 0x7610, R86 ;  /* 0x00007610ff567816 */ /* 0x000fe40000000056 */
[----:B------:R-:W-:Y:S01]  /*2af0*/  PRMT R89, RZ, 0x7610, R89 ;  /* 0x00007610ff597816 */ /* 0x000fe20000000059 */
[----:B0-----:R-:W-:Y:S01]  /*2b00*/  @!P5 IMAD.MOV.U32 R66, RZ, RZ, R22 ;  /* 0x000000ffff42d224 */ /* 0x001fe200078e0016 */
[----:B------:R-:W-:Y:S01]  /*2b10*/  PRMT R88, RZ, 0x7610, R88 ;  /* 0x00007610ff587816 */ /* 0x000fe20000000058 */
[----:B------:R-:W-:-:S03]  /*2b20*/  @!P5 IMAD.MOV.U32 R67, RZ, RZ, R25 ;  /* 0x000000ffff43d224 */ /* 0x000fc600078e0019 */
[----:B------:R-:W4:Y:S01]  /*2b30*/  @!P4 LDG.E.U8 R89, desc[UR14][R40.64] ;  /* 0x0000000e2859c981 */ /* 0x000f22000c1e1100 */
[----:B------:R-:W-:-:S03]  /*2b40*/  ISETP.GE.AND P4, PT, R32, R81, PT ;  /* 0x000000512000720c */ /* 0x000fc60003f86270 */
[----:B------:R0:W4:Y:S01]  /*2b50*/  @!P5 LDG.E.U8 R86, desc[UR14][R66.64] ;  /* 0x0000000e4256d981 */ /* 0x000122000c1e1100 */
[-C--:B------:R-:W-:Y:S02]  /*2b60*/  ISETP.GE.AND P5, PT, R20, R81.reuse, PT ;  /* 0x000000511400720c */ /* 0x080fe40003fa6270 */
[----:B------:R-:W-:Y:S01]  /*2b70*/  PRMT R91, RZ, 0x7610, R91 ;  /* 0x00007610ff5b7816 */ /* 0x000fe2000000005b */
[----:B------:R-:W4:Y:S01]  /*2b80*/  @!P6 LDG.E.U8 R88, desc[UR14][R46.64] ;  /* 0x0000000e2e58e981 */ /* 0x000f22000c1e1100 */
[----:B------:R-:W-:Y:S01]  /*2b90*/  ISETP.GE.AND P6, PT, R72, R81, PT ;  /* 0x000000514800720c */ /* 0x000fe20003fc6270 */
[----:B0-----:R-:W-:Y:S02]  /*2ba0*/  @!P3 IMAD.MOV.U32 R66, RZ, RZ, R12 ;  /* 0x000000ffff42b224 */ /* 0x001fe400078e000c */
[----:B------:R-:W-:Y:S01]  /*2bb0*/  @!P3 IMAD.MOV.U32 R67, RZ, RZ, R15 ;  /* 0x000000ffff43b224 */ /* 0x000fe200078e000f */
[----:B------:R-:W-:-:S04]  /*2bc0*/  PRMT R93, RZ, 0x7610, R93 ;  /* 0x00007610ff5d7816 */ /* 0x000fc8000000005d */
[----:B------:R0:W4:Y:S01]  /*2bd0*/  @!P3 LDG.E.U8 R91, desc[UR14][R66.64] ;  /* 0x0000000e425bb981 */ /* 0x000122000c1e1100 */
[-C--:B------:R-:W-:Y:S02]  /*2be0*/  ISETP.GE.AND P3, PT, R11, R81.reuse, PT ;  /* 0x000000510b00720c */ /* 0x080fe40003f66270 */
[----:B------:R-:W-:Y:S01]  /*2bf0*/  PRMT R90, RZ, 0x7610, R90 ;  /* 0x00007610ff5a7816 */ /* 0x000fe2000000005a */
[----:B------:R-:W5:Y:S01]  /*2c00*/  @!P4 LDG.E.U8 R93, desc[UR14][R42.64] ;  /* 0x0000000e2a5dc981 */ /* 0x000f62000c1e1100 */
[----:B------:R-:W-:Y:S02]  /*2c10*/  PRMT R92, RZ, 0x7610, R92 ;  /* 0x00007610ff5c7816 */ /* 0x000fe4000000005c */
[----:B------:R-:W-:Y:S01]  /*2c20*/  ISETP.GE.AND P4, PT, R23, R81, PT ;  /* 0x000000511700720c */ /* 0x000fe20003f86270 */
[----:B0-----:R-:W-:-:S03]  /*2c30*/  @!P5 IMAD.MOV.U32 R66, RZ, RZ, R24 ;  /* 0x000000ffff42d224 */ /* 0x001fc600078e0018 */
[----:B------:R-:W5:Y:S01]  /*2c40*/  @!P6 LDG.E.U8 R92, desc[UR14][R50.64] ;  /* 0x0000000e325ce981 */ /* 0x000f62000c1e1100 */
[----:B------:R-:W-:Y:S01]  /*2c50*/  @!P5 IMAD.MOV.U32 R67, RZ, RZ, R27 ;  /* 0x000000ffff43d224 */ /* 0x000fe200078e001b */
[-C--:B------:R-:W-:Y:S02]  /*2c60*/  ISETP.GE.AND P6, PT, R38, R81.reuse, PT ;  /* 0x000000512600720c */ /* 0x080fe40003fc6270 */
[----:B------:R-:W-:Y:S02]  /*2c70*/  PRMT R95, RZ, 0x7610, R95 ;  /* 0x00007610ff5f7816 */ /* 0x000fe4000000005f */
[----:B------:R0:W5:Y:S01]  /*2c80*/  @!P5 LDG.E.U8 R90, desc[UR14][R66.64] ;  /* 0x0000000e425ad981 */ /* 0x000162000c1e1100 */
[----:B------:R-:W-:Y:S02]  /*2c90*/  ISETP.GE.AND P5, PT, R33, R81, PT ;  /* 0x000000512100720c */ /* 0x000fe40003fa6270 */
[----:B------:R-:W-:Y:S02]  /*2ca0*/  PRMT R94, RZ, 0x7610, R94 ;  /* 0x00007610ff5e7816 */ /* 0x000fe4000000005e */
[----:B------:R-:W-:Y:S01]  /*2cb0*/  PRMT R97, RZ, 0x7610, R97 ;  /* 0x00007610ff617816 */ /* 0x000fe20000000061 */
[----:B0-----:R-:W-:-:S02]  /*2cc0*/  @!P3 IMAD.MOV.U32 R66, RZ, RZ, R16 ;  /* 0x000000ffff42b224 */ /* 0x001fc400078e0010 */
[----:B------:R-:W-:Y:S01]  /*2cd0*/  @!P3 IMAD.MOV.U32 R67, RZ, RZ, R19 ;  /* 0x000000ffff43b224 */ /* 0x000fe200078e0013 */
[----:B------:R-:W-:-:S05]  /*2ce0*/  PRMT R96, RZ, 0x7610, R96 ;  /* 0x00007610ff607816 */ /* 0x000fca0000000060 */
[----:B------:R-:W5:Y:S04]  /*2cf0*/  @!P5 LDG.E.U8 R97, desc[UR14][R44.64] ;  /* 0x0000000e2c61d981 */ /* 0x000f68000c1e1100 */
[----:B------:R0:W5:Y:S04]  /*2d00*/  @!P3 LDG.E.U8 R95, desc[UR14][R66.64] ;  /* 0x0000000e425fb981 */ /* 0x000168000c1e1100 */
[----:B------:R-:W5:Y:S01]  /*2d10*/  @!P6 LDG.E.U8 R96, desc[UR14][R52.64] ;  /* 0x0000000e3460e981 */ /* 0x000f62000c1e1100 */
[----:B0-----:R-:W-:Y:S02]  /*2d20*/  @!P4 IMAD.MOV.U32 R66, RZ, RZ, R26 ;  /* 0x000000ffff42c224 */ /* 0x001fe400078e001a */
[----:B------:R-:W-:-:S05]  /*2d30*/  @!P4 IMAD.MOV.U32 R67, RZ, RZ, R29 ;  /* 0x000000ffff43c224 */ /* 0x000fca00078e001d */
[----:B------:R0:W5:Y:S01]  /*2d40*/  @!P4 LDG.E.U8 R94, desc[UR14][R66.64] ;  /* 0x0000000e425ec981 */ /* 0x000162000c1e1100 */
[----:B------:R-:W-:Y:S01]  /*2d50*/  BAR.SYNC.DEFER_BLOCKING 0x0 ;  /* 0x0000000000007b1d */ /* 0x000fe20000010000 */
[----:B------:R-:W-:Y:S02]  /*2d60*/  ISETP.GE.AND P3, PT, R28, R81, PT ;  /* 0x000000511c00720c */ /* 0x000fe40003f66270 */
[----:B------:R-:W-:Y:S02]  /*2d70*/  PRMT R105, RZ, 0x7610, R105 ;  /* 0x00007610ff697816 */ /* 0x000fe40000000069 */
[----:B------:R-:W-:Y:S02]  /*2d80*/  PRMT R99, RZ, 0x7610, R99 ;  /* 0x00007610ff637816 */ /* 0x000fe40000000063 */
[----:B------:R-:W-:Y:S02]  /*2d90*/  PRMT R101, RZ, 0x7610, R101 ;  /* 0x00007610ff657816 */ /* 0x000fe40000000065 */
[----:B------:R-:W-:-:S05]  /*2da0*/  PRMT R103, RZ, 0x7610, R103 ;  /* 0x00007610ff677816 */ /* 0x000fca0000000067 */
[----:B0-----:R-:W-:Y:S02]  /*2db0*/  @!P3 IMAD.MOV.U32 R66, RZ, RZ, R68 ;  /* 0x000000ffff42b224 */ /* 0x001fe400078e0044 */
[----:B------:R-:W-:Y:S01]  /*2dc0*/  @!P3 IMAD.MOV.U32 R67, RZ, RZ, R69 ;  /* 0x000000ffff43b224 */ /* 0x000fe200078e0045 */
[----:B------:R-:W-:Y:S02]  /*2dd0*/  PRMT R98, RZ, 0x7610, R98 ;  /* 0x00007610ff627816 */ /* 0x000fe40000000062 */
[----:B------:R-:W-:Y:S02]  /*2de0*/  PRMT R100, RZ, 0x7610, R100 ;  /* 0x00007610ff647816 */ /* 0x000fe40000000064 */
[----:B------:R-:W-:Y:S02]  /*2df0*/  PRMT R102, RZ, 0x7610, R102 ;  /* 0x00007610ff667816 */ /* 0x000fe40000000066 */
[----:B------:R-:W-:Y:S01]  /*2e00*/  PRMT R104, RZ, 0x7610, R104 ;  /* 0x00007610ff687816 */ /* 0x000fe20000000068 */
[----:B------:R0:W5:Y:S04]  /*2e10*/  @!P3 LDG.E.U8 R105, desc[UR14][R66.64] ;  /* 0x0000000e4269b981 */ /* 0x000168000c1e1100 */
[----:B------:R-:W5:Y:S04]  /*2e20*/  @!P3 LDG.E.U8 R99, desc[UR14][R54.64] ;  /* 0x0000000e3663b981 */ /* 0x000f68000c1e1100 */
[----:B------:R-:W5:Y:S01]  /*2e30*/  @!P3 LDG.E.U8 R101, desc[UR14][R58.64] ;  /* 0x0000000e3a65b981 */ /* 0x000f62000c1e1100 */
[----:B0-----:R-:W-:-:S02]  /*2e40*/  @!P3 IMAD.MOV.U32 R66, RZ, RZ, R70 ;  /* 0x000000ffff42b224 */ /* 0x001fc400078e0046 */
[----:B------:R-:W-:Y:S01]  /*2e50*/  @!P3 IMAD.MOV.U32 R67, RZ, RZ, R71 ;  /* 0x000000ffff43b224 */ /* 0x000fe200078e0047 */
[----:B------:R-:W5:Y:S04]  /*2e60*/  @!P3 LDG.E.U8 R103, desc[UR14][R62.64] ;  /* 0x0000000e3e67b981 */ /* 0x000f68000c1e1100 */
[----:B------:R-:W5:Y:S04]  /*2e70*/  @!P3 LDG.E.U8 R98, desc[UR14][R56.64] ;  /* 0x0000000e3862b981 */ /* 0x000f68000c1e1100 */
[----:B------:R-:W5:Y:S04]  /*2e80*/  @!P3 LDG.E.U8 R100, desc[UR14][R60.64] ;  /* 0x0000000e3c64b981 */ /* 0x000f68000c1e1100 */
[----:B------:R-:W5:Y:S04]  /*2e90*/  @!P3 LDG.E.U8 R102, desc[UR14][R64.64] ;  /* 0x0000000e4066b981 */ /* 0x000f68000c1e1100 */
[----:B------:R-:W5:Y:S01]  /*2ea0*/  @!P3 LDG.E.U8 R104, desc[UR14][R66.64] ;  /* 0x0000000e4268b981 */ /* 0x000f62000c1e1100 */
[----:B------:R-:W-:Y:S01]  /*2eb0*/  ULEA UR11, UR12, UR13, 0x3 ;  /* 0x0000000d0c0b7291 */ /* 0x000fe2000f8e18ff */
[----:B------:R-:W-:-:S03]  /*2ec0*/  UMOV UR4, UR5 ;  /* 0x0000000500047c82 */ /* 0x000fc60008000000 */
[----:B------:R-:W-:Y:S01]  /*2ed0*/  UIADD3 UR11, UPT, UPT, UR11, 0x1800, URZ ;  /* 0x000018000b0b7890 */ /* 0x000fe2000fffe0ff */
[----:B--2---:R0:W-:Y:S04]  /*2ee0*/  STS.U8 [R4+UR13+0x800], R83 ;  /* 0x0008005304007988 */ /* 0x0041e8000800000d */
[----:B---3--:R0:W-:Y:S04]  /*2ef0*/  STS.U8 [R4+UR13+0xa00], R85 ;  /* 0x000a005504007988 */ /* 0x0081e8000800000d */
[----:B----4-:R0:W-:Y:S04]  /*2f00*/  STS.U8 [R4+UR13+0xc00], R91 ;  /* 0x000c005b04007988 */ /* 0x0101e8000800000d */
        /* <DEDUP_REMOVED lines=21> */
[----:B------:R1:W-:Y:S06]  /*3060*/  MEMBAR.ALL.CTA ;  /* 0x0000000000007992 */ /* 0x0003ec0000008000 */
[----:B-1----:R-:W1:Y:S02]  /*3070*/  FENCE.VIEW.ASYNC.S ;  /* 0x00000000000073c6 */ /* 0x002e640000000000 */
[----:B-1----:R-:W-:Y:S06]  /*3080*/  BAR.SYNC.DEFER_BLOCKING 0x0 ;  /* 0x0000000000007b1d */ /* 0x002fec0000010000 */
[----:B------:R-:W-:-:S00]  /*3090*/  MEMBAR.ALL.CTA ;  /* 0x0000000000007992 */ /* 0x000fc00000008000 */
[----:B------:R-:W-:Y:S06]  /*30a0*/  MEMBAR.ALL.GPU ;  /* 0x0000000000007992 */ /* 0x000fec000000a000 */
[----:B------:R-:W-:-:S00]  /*30b0*/  ERRBAR ;  /* 0x00000000000079ab */ /* 0x000fc00000000000 */
[----:B------:R-:W-:Y:S08]  /*30c0*/  CGAERRBAR ;  /* 0x00000000000075ab */ /* 0x000ff00000000000 */
[----:B------:R-:W-:Y:S06]  /*30d0*/  UCGABAR_ARV ;  /* 0x00000000000079c7 */ /* 0x000fec0008000000 */
[----:B------:R-:W-:Y:S01]  /*30e0*/  UCGABAR_WAIT ;  /* 0x0000000000007dc7 */ /* 0x000fe20008000000 */
[----:B------:R-:W-:Y:S01]  /*30f0*/  CCTL.IVALL ;  /* 0x00000000ff00798f */ /* 0x000fe20002000000 */
[----:B0-----:R-:W-:Y:S05]  /*3100*/  @P0 BRA `(.L_x_15) ;  /* 0x0000000000200947 */ /* 0x001fea0003800000 */
[----:B------:R-:W-:Y:S01]  /*3110*/  UMOV UR7, 0x80004020 ;  /* 0x8000402000077882 */ /* 0x000fe20000000000 */
[----:B------:R-:W-:Y:S01]  /*3120*/  UMOV UR9, 0xc0004010 ;  /* 0xc000401000097882 */ /* 0x000fe20000000000 */
[----:B------:R-:W-:Y:S01]  /*3130*/  UMOV UR18, 0x0 ;  /* 0x0000000000127882 */ /* 0x000fe20000000000 */
[----:B------:R-:W-:Y:S01]  /*3140*/  UMOV UR19, 0x8108490 ;  /* 0x0810849000137882 */ /* 0x000fe20000000000 */
[----:B------:R-:W-:Y:S01]  /*3150*/  UMOV UR5, 0x3 ;  /* 0x0000000300057882 */ /* 0x000fe20000000000 */
[----:B------:R0:W-:Y:S01]  /*3160*/  UTCQMMA.2CTA gdesc[UR6], gdesc[UR8], tmem[UR16], tmem[UR18], idesc[UR19], UPT ;  /* 0x00ff1208060075ea */ /* 0x0001e2000ba00310 */
[----:B------:R0:W-:Y:S01]  /*3170*/  UTCBAR.2CTA.MULTICAST [UR11], URZ, UR5 ;  /* 0x000000ff0b0073e9 */ /* 0x0001e20008200805 */
[----:B------:R-:W-:Y:S02]  /*3180*/  NOP ;  /* 0x0000000000007918 */ /* 0x000fe40000000000 */
.L_x_15:
[----:B------:R-:W-:Y:S01]  /*3190*/  VIADD R80, R80, 0xffffffff ;  /* 0xffffffff50507836 */ /* 0x000fe20000000000 */
[----:B------:R-:W-:Y:S01]  /*31a0*/  UIADD3 UR12, UPT, UPT, UR12, 0x1, URZ ;  /* 0x000000010c0c7890 */ /* 0x000fe2000fffe0ff */
[----:B------:R-:W-:Y:S02]  /*31b0*/  IMAD.U32 R66, RZ, RZ, UR4 ;  /* 0x00000004ff427e24 */ /* 0x000fe4000f8e00ff */
[----:B------:R-:W-:Y:S01]  /*31c0*/  VIADD R81, R81, 0xffffffe0 ;  /* 0xffffffe051517836 */ /* 0x000fe20000000000 */
[----:B------:R-:W-:Y:S01]  /*31d0*/  ISETP.NE.U32.AND P3, PT, R80, RZ, PT ;  /* 0x000000ff5000720c */ /* 0x000fe20003f65070 */
[----:B------:R-:W-:-:S04]  /*31e0*/  UISETP.GT.AND UP0, UPT, UR12, 0x1, UPT ;  /* 0x000000010c00788c */ /* 0x000fc8000bf04270 */
[----:B0-----:R-:W-:Y:S02]  /*31f0*/  USEL UR5, URZ, 0x1, !UP0 ;  /* 0x00000001ff057887 */ /* 0x001fe4000c000000 */
[----:B------:R-:W-:Y:S02]  /*3200*/  USEL UR12, UR12, URZ, !UP0 ;  /* 0x000000ff0c0c7287 */ /* 0x000fe4000c000000 */
[----:B------:R-:W-:-:S04]  /*3210*/  ULOP3.LUT UR5, UR4, UR5, URZ, 0x3c, !UPT ;  /* 0x0000000504057292 */ /* 0x000fc8000f8e3cff */
[----:B------:R-:W-:Y:S08]  /*3220*/  @P3 BRA `(.L_x_16) ;  /* 0xfffffff400043947 */ /* 0x000ff0000383ffff */
.L_x_13:
[----:B------:R-:W-:-:S13]  /*3230*/  ISETP.GE.AND P0, PT, R5, 0x20, PT ;  /* 0x000000200500780c */ /* 0x000fda0003f06270 */
[----:B------:R-:W-:Y:S05]  /*3240*/  @!P0 BRA `(.L_x_17) ;  /* 0x0000000000108947 */ /* 0x000fea0003800000 */
[----:B------:R-:W-:-:S06]  /*3250*/  USHF.L.U32 UR4, UR4, 0x1f, URZ ;  /* 0x0000001f04047899 */ /* 0x000fcc00080006ff */
[----:B------:R-:W-:-:S04]  /*3260*/  IMAD.U32 R4, RZ, RZ, UR4 ;  /* 0x00000004ff047e24 */ /* 0x000fc8000f8e00ff */
[----:B------:R-:W0:Y:S02]  /*3270*/  SYNCS.PHASECHK.TRANS64.TRYWAIT P0, [UR11], R4 ;  /* 0x00000004ff0075a7 */ /* 0x000e24000800110b */
[----:B0-----:R-:W-:Y:S05]  /*3280*/  @!P0 BRA `(.L_x_18) ;  /* 0x0000001800308947 */ /* 0x001fea0003800000 */
.L_x_17:
[----:B------:R-:W-:Y:S01]  /*3290*/  BAR.SYNC.DEFER_BLOCKING 0x0 ;  /* 0x0000000000007b1d */ /* 0x000fe20000010000 */
[C---:B------:R-:W-:Y:S01]  /*32a0*/  IMAD.SHL.U32 R40, R0.reuse, 0x10, RZ ;  /* 0x0000001000287824 */ /* 0x040fe200078e00ff */
[----:B------:R-:W-:Y:S01]  /*32b0*/  LOP3.LUT R39, R0, 0x40, RZ, 0xc0, !PT ;  /* 0x0000004000277812 */ /* 0x000fe200078ec0ff */
[C---:B------:R-:W-:Y:S01]  /*32c0*/  IMAD.IADD R38, R3.reuse, 0x1, R38 ;  /* 0x0000000103267824 */ /* 0x040fe200078e0226 */
[--C-:B------:R-:W-:Y:S02]  /*32d0*/  LOP3.LUT R44, R3, 0xa, R36.reuse, 0xfe, !PT ;  /* 0x0000000a032c7812 */ /* 0x100fe400078efe24 */
[----:B------:R-:W-:Y:S01]  /*32e0*/  LOP3.LUT R40, R40, 0x3f0, RZ, 0xc0, !PT ;  /* 0x000003f028287812 */ /* 0x000fe200078ec0ff */
[----:B------:R-:W0:Y:S01]  /*32f0*/  LDCU UR4, c[0x0][0x3b4] ;  /* 0x00007680ff0477ac */ /* 0x000e220008000800 */
[----:B------:R-:W-:Y:S02]  /*3300*/  LEA R41, R39, UR13, 0x6 ;  /* 0x0000000d27297c11 */ /* 0x000fe4000f8e30ff */
[----:B------:R-:W-:-:S03]  /*3310*/  LOP3.LUT R46, R3, 0x8, R36, 0xfe, !PT ;  /* 0x00000008032e7812 */ /* 0x000fc600078efe24 */
[----:B------:R-:W-:-:S04]  /*3320*/  IMAD.IADD R40, R40, 0x1, R41 ;  /* 0x0000000128287824 */ /* 0x000fc800078e0229 */
[----:B------:R-:W-:Y:S01]  /*3330*/  IMAD R39, R39, -0x20, R40 ;  /* 0xffffffe027277824 */ /* 0x000fe200078e0228 */
[----:B------:R-:W1:Y:S02]  /*3340*/  @!P2 SYNCS.CCTL.IV [UR13+0x1800] ;  /* 0x00180000ff00a9b1 */ /* 0x000e64000800000d */
[----:B-1----:R-:W-:Y:S06]  /*3350*/  BAR.SYNC.DEFER_BLOCKING 0x0 ;  /* 0x0000000000007b1d */ /* 0x002fec0000010000 */
[----:B------:R-:W1:Y:S01]  /*3360*/  LDTM.x32 R4, tmem[UR10] ;  /* 0x0000000a000479ee */ /* 0x000e6200082c0000 */
[----:B------:R-:W2:Y:S01]  /*3370*/  LDCU.128 UR8, c[0x0][0x390] ;  /* 0x00007200ff0877ac */ /* 0x000ea20008000c00 */
[----:B------:R-:W3:Y:S01]  /*3380*/  @!P2 SYNCS.CCTL.IV [UR13+0x1808] ;  /* 0x00180800ff00a9b1 */ /* 0x000ee2000800000d */
[----:B------:R-:W-:Y:S01]  /*3390*/  NOP ;  /* 0x0000000000007918 */ /* 0x000fe20000000000 */
[----:B--2---:R-:W-:-:S02]  /*33a0*/  ISETP.GE.AND P0, PT, R2, UR10, PT ;  /* 0x0000000a02007c0c */ /* 0x004fc4000bf06270 */
[----:B-1----:R-:W-:Y:S02]  /*33b0*/  F2FP.SATFINITE.E5M2.F32.PACK_AB_MERGE_C R4, R5, R4, RZ ;  /* 0x000000040504723e */ /* 0x002fe400048060ff */
[----:B------:R-:W-:Y:S02]  /*33c0*/  F2FP.SATFINITE.E5M2.F32.PACK_AB_MERGE_C R6, R7, R6, RZ ;  /* 0x000000060706723e */ /* 0x000fe400048060ff */
[----:B------:R-:W-:Y:S02]  /*33d0*/  F2FP.SATFINITE.E5M2.F32.PACK_AB_MERGE_C R8, R9, R8, RZ ;  /* 0x000000080908723e */ /* 0x000fe400048060ff */
[----:B------:R-:W-:Y:S02]  /*33e0*/  F2FP.SATFINITE.E5M2.F32.PACK_AB_MERGE_C R12, R13, R12, RZ ;  /* 0x0000000c0d0c723e */ /* 0x000fe400048060ff */
[----:B------:R-:W-:Y:S02]  /*33f0*/  F2FP.SATFINITE.E5M2.F32.PACK_AB_MERGE_C R14, R15, R14, RZ ;  /* 0x0000000e0f0e723e */ /* 0x000fe400048060ff */
[----:B------:R-:W-:-:S02]  /*3400*/  F2FP.SATFINITE.E5M2.F32.PACK_AB_MERGE_C R16, R17, R16, RZ ;  /* 0x000000101110723e */ /* 0x000fc400048060ff */
[----:B------:R-:W-:Y:S02]  /*3410*/  F2FP.SATFINITE.E5M2.F32.PACK_AB_MERGE_C R20, R21, R20, RZ ;  /* 0x000000141514723e */ /* 0x000fe400048060ff */
[----:B------:R-:W-:Y:S02]  /*3420*/  F2FP.SATFINITE.E5M2.F32.PACK_AB_MERGE_C R22, R23, R22, RZ ;  /* 0x000000161716723e */ /* 0x000fe400048060ff */
[----:B------:R-:W-:Y:S02]  /*3430*/  F2FP.SATFINITE.E5M2.F32.PACK_AB_MERGE_C R24, R25, R24, RZ ;  /* 0x000000181918723e */ /* 0x000fe400048060ff */
[----:B------:R-:W-:Y:S02]  /*3440*/  F2FP.SATFINITE.E5M2.F32.PACK_AB_MERGE_C R18, R19, R18, RZ ;  /* 0x000000121312723e */ /* 0x000fe400048060ff */
[----:B------:R-:W-:Y:S02]  /*3450*/  F2FP.SATFINITE.E5M2.F32.PACK_AB_MERGE_C R26, R27, R26, RZ ;  /* 0x0000001a1b1a723e */ /* 0x000fe400048060ff */
[----:B------:R-:W-:-:S02]  /*3460*/  F2FP.SATFINITE.E5M2.F32.PACK_AB_MERGE_C R28, R29, R28, RZ ;  /* 0x0000001c1d1c723e */ /* 0x000fc400048060ff */
[----:B------:R-:W-:Y:S02]  /*3470*/  LOP3.LUT R19, R4, 0xffff, RZ, 0xc0, !PT ;  /* 0x0000ffff04137812 */ /* 0x000fe400078ec0ff */
[----:B------:R-:W-:Y:S02]  /*3480*/  LOP3.LUT R42, R6, 0xffff, RZ, 0xc0, !PT ;  /* 0x0000ffff062a7812 */ /* 0x000fe400078ec0ff */
[----:B------:R-:W-:Y:S02]  /*3490*/  LOP3.LUT R21, R8, 0xffff, RZ, 0xc0, !PT ;  /* 0x0000ffff08157812 */ /* 0x000fe400078ec0ff */
[----:B------:R-:W-:Y:S02]  /*34a0*/  LOP3.LUT R23, R12, 0xffff, RZ, 0xc0, !PT ;  /* 0x0000ffff0c177812 */ /* 0x000fe400078ec0ff */
[----:B------:R-:W-:Y:S02]  /*34b0*/  LOP3.LUT R14, R14, 0xffff, RZ, 0xc0, !PT ;  /* 0x0000ffff0e0e7812 */ /* 0x000fe400078ec0ff */
[----:B------:R-:W-:-:S02]  /*34c0*/  LOP3.LUT R25, R16, 0xffff, RZ, 0xc0, !PT ;  /* 0x0000ffff10197812 */ /* 0x000fc400078ec0ff */
[----:B------:R-:W-:Y:S02]  /*34d0*/  LOP3.LUT R20, R20, 0xffff, RZ, 0xc0, !PT ;  /* 0x0000ffff14147812 */ /* 0x000fe400078ec0ff */
[----:B------:R-:W-:Y:S02]  /*34e0*/  LOP3.LUT R27, R22, 0xffff, RZ, 0xc0, !PT ;  /* 0x0000ffff161b7812 */ /* 0x000fe400078ec0ff */
[----:B------:R-:W-:Y:S02]  /*34f0*/  LOP3.LUT R29, R24, 0xffff, RZ, 0xc0, !PT ;  /* 0x0000ffff181d7812 */ /* 0x000fe400078ec0ff */
[----:B------:R-:W-:Y:S02]  /*3500*/  F2FP.SATFINITE.E5M2.F32.PACK_AB_MERGE_C R30, R31, R30, RZ ;  /* 0x0000001e1f1e723e */ /* 0x000fe400048060ff */
[----:B------:R-:W-:Y:S02]  /*3510*/  F2FP.SATFINITE.E5M2.F32.PACK_AB_MERGE_C R32, R33, R32, RZ ;  /* 0x000000202120723e */ /* 0x000fe400048060ff */
[----:B------:R-:W-:-:S02]  /*3520*/  PRMT R4, R21, 0x3340, R0 ;  /* 0x0000334015047816 */ /* 0x000fc40000000000 */
[--C-:B------:R-:W-:Y:S02]  /*3530*/  PRMT R6, R25, 0x3340, R0.reuse ;  /* 0x0000334019067816 */ /* 0x100fe40000000000 */
[----:B------:R-:W-:Y:S02]  /*3540*/  PRMT R8, R29, 0x3340, R0 ;  /* 0x000033401d087816 */ /* 0x000fe40000000000 */
[----:B------:R-:W-:Y:S02]  /*3550*/  PRMT R5, R19, 0x3340, R42 ;  /* 0x0000334013057816 */ /* 0x000fe4000000002a */
[----:B------:R-:W-:Y:S02]  /*3560*/  PRMT R7, R23, 0x3340, R14 ;  /* 0x0000334017077816 */ /* 0x000fe4000000000e */
[----:B------:R-:W-:Y:S02]  /*3570*/  PRMT R9, R20, 0x3340, R27 ;  /* 0x0000334014097816 */ /* 0x000fe4000000001b */
[----:B------:R-:W-:-:S02]  /*3580*/  F2FP.SATFINITE.E5M2.F32.PACK_AB_MERGE_C R10, R11, R10, RZ ;  /* 0x0000000a0b0a723e */ /* 0x000fc400048060ff */
[----:B------:R-:W-:Y:S02]  /*3590*/  LOP3.LUT R28, R28, 0xffff, RZ, 0xc0, !PT ;  /* 0x0000ffff1c1c7812 */ /* 0x000fe400078ec0ff */
[----:B------:R-:W-:Y:S02]  /*35a0*/  LOP3.LUT R31, R30, 0xffff, RZ, 0xc0, !PT ;  /* 0x0000ffff1e1f7812 */ /* 0x000fe400078ec0ff */
[----:B------:R-:W-:Y:S02]  /*35b0*/  LOP3.LUT R33, R32, 0xffff, RZ, 0xc0, !PT ;  /* 0x0000ffff20217812 */ /* 0x000fe400078ec0ff */
[----:B------:R-:W-:Y:S02]  /*35c0*/  PRMT R11, R5, 0x5410, R4 ;  /* 0x00005410050b7816 */ /* 0x000fe40000000004 */
[----:B------:R-:W-:Y:S02]  /*35d0*/  PRMT R13, R7, 0x5410, R6 ;  /* 0x00005410070d7816 */ /* 0x000fe40000000006 */
[----:B------:R-:W-:-:S02]  /*35e0*/  PRMT R15, R9, 0x5410, R8 ;  /* 0x00005410090f7816 */ /* 0x000fc40000000008 */
[----:B------:R-:W-:Y:S02]  /*35f0*/  SHF.R.U32.HI R4, RZ, 0x8, R19 ;  /* 0x00000008ff047819 */ /* 0x000fe40000011613 */
[----:B------:R-:W-:Y:S01]  /*3600*/  SHF.R.U32.HI R5, RZ, 0x8, R42 ;  /* 0x00000008ff057819 */ /* 0x000fe2000001162a */
[----:B------:R-:W-:Y:S01]  /*3610*/  IMAD.IADD R42, R3, 0x1, R37 ;  /* 0x00000001032a7824 */ /* 0x000fe200078e0225 */
[----:B------:R-:W-:Y:S02]  /*3620*/  SHF.R.U32.HI R6, RZ, 0x8, R21 ;  /* 0x00000008ff067819 */ /* 0x000fe40000011615 */
[----:B------:R-:W-:Y:S02]  /*3630*/  SHF.R.U32.HI R7, RZ, 0x8, R23 ;  /* 0x00000008ff077819 */ /* 0x000fe40000011617 */
[----:B------:R-:W-:Y:S02]  /*3640*/  SHF.R.U32.HI R8, RZ, 0x8, R14 ;  /* 0x00000008ff087819 */ /* 0x000fe4000001160e */
[----:B------:R-:W-:-:S02]  /*3650*/  SHF.R.U32.HI R9, RZ, 0x8, R25 ;  /* 0x00000008ff097819 */ /* 0x000fc40000011619 */
[----:B------:R-:W-:Y:S02]  /*3660*/  PRMT R12, R33, 0x3340, R0 ;  /* 0x00003340210c7816 */ /* 0x000fe40000000000 */
[----:B------:R-:W-:Y:S02]  /*3670*/  PRMT R17, R28, 0x3340, R31 ;  /* 0x000033401c117816 */ /* 0x000fe4000000001f */
[----:B------:R-:W-:Y:S02]  /*3680*/  LOP3.LUT R4, R4, 0xffff, RZ, 0xc0, !PT ;  /* 0x0000ffff04047812 */ /* 0x000fe400078ec0ff */
[----:B------:R-:W-:Y:S02]  /*3690*/  LOP3.LUT R5, R5, 0xffff, RZ, 0xc0, !PT ;  /* 0x0000ffff05057812 */ /* 0x000fe400078ec0ff */
[----:B------:R-:W-:Y:S02]  /*36a0*/  LOP3.LUT R6, R6, 0xffff, RZ, 0xc0, !PT ;  /* 0x0000ffff06067812 */ /* 0x000fe400078ec0ff */
[----:B------:R-:W-:-:S02]  /*36b0*/  LOP3.LUT R7, R7, 0xffff, RZ, 0xc0, !PT ;  /* 0x0000ffff07077812 */ /* 0x000fc400078ec0ff */
[----:B------:R-:W-:Y:S02]  /*36c0*/  LOP3.LUT R8, R8, 0xffff, RZ, 0xc0, !PT ;  /* 0x0000ffff08087812 */ /* 0x000fe400078ec0ff */
[----:B------:R-:W-:Y:S02]  /*36d0*/  LOP3.LUT R9, R9, 0xffff, RZ, 0xc0, !PT ;  /* 0x0000ffff09097812 */ /* 0x000fe400078ec0ff */
[----:B------:R-:W-:Y:S02]  /*36e0*/  PRMT R17, R17, 0x5410, R12 ;  /* 0x0000541011117816 */ /* 0x000fe4000000000c */
[----:B------:R-:W-:Y:S02]  /*36f0*/  PRMT R19, R4, 0x3340, R5 ;  /* 0x0000334004137816 */ /* 0x000fe40000000005 */
[----:B------:R-:W-:Y:S02]  /*3700*/  PRMT R12, R6, 0x3340, R1 ;  /* 0x00003340060c7816 */ /* 0x000fe40000000001 */
[----:B------:R-:W-:-:S02]  /*3710*/  PRMT R21, R7, 0x3340, R8 ;  /* 0x0000334007157816 */ /* 0x000fc40000000008 */
[----:B------:R-:W-:Y:S02]  /*3720*/  PRMT R14, R9, 0x3340, R0 ;  /* 0x00003340090e7816 */ /* 0x000fe40000000000 */
[----:B------:R-:W-:Y:S02]  /*3730*/  SHF.R.U32.HI R4, RZ, 0x8, R20 ;  /* 0x00000008ff047819 */ /* 0x000fe40000011614 */
[----:B------:R-:W-:Y:S02]  /*3740*/  SHF.R.U32.HI R5, RZ, 0x8, R27 ;  /* 0x00000008ff057819 */ /* 0x000fe4000001161b */
[----:B------:R-:W-:Y:S02]  /*3750*/  SHF.R.U32.HI R6, RZ, 0x8, R29 ;  /* 0x00000008ff067819 */ /* 0x000fe4000001161d */
[----:B------:R-:W-:Y:S02]  /*3760*/  SHF.R.U32.HI R7, RZ, 0x8, R28 ;  /* 0x00000008ff077819 */ /* 0x000fe4000001161c */
[----:B------:R-:W-:-:S02]  /*3770*/  SHF.R.U32.HI R8, RZ, 0x8, R31 ;  /* 0x00000008ff087819 */ /* 0x000fc4000001161f */
[----:B------:R-:W-:Y:S02]  /*3780*/  SHF.R.U32.HI R9, RZ, 0x8, R33 ;  /* 0x00000008ff097819 */ /* 0x000fe40000011621 */
[----:B------:R-:W-:Y:S02]  /*3790*/  LOP3.LUT R4, R4, 0xffff, RZ, 0xc0, !PT ;  /* 0x0000ffff04047812 */ /* 0x000fe400078ec0ff */
[----:B------:R-:W-:Y:S02]  /*37a0*/  LOP3.LUT R5, R5, 0xffff, RZ, 0xc0, !PT ;  /* 0x0000ffff05057812 */ /* 0x000fe400078ec0ff */
[----:B------:R-:W-:Y:S02]  /*37b0*/  LOP3.LUT R6, R6, 0xffff, RZ, 0xc0, !PT ;  /* 0x0000ffff06067812 */ /* 0x000fe400078ec0ff */
[----:B------:R-:W-:Y:S02]  /*37c0*/  LOP3.LUT R9, R9, 0xffff, RZ, 0xc0, !PT ;  /* 0x0000ffff09097812 */ /* 0x000fe400078ec0ff */
[----:B------:R-:W-:-:S02]  /*37d0*/  LOP3.LUT R8, R8, 0xffff, RZ, 0xc0, !PT ;  /* 0x0000ffff08087812 */ /* 0x000fc400078ec0ff */
[----:B------:R-:W-:Y:S02]  /*37e0*/  LOP3.LUT R7, R7, 0xffff, RZ, 0xc0, !PT ;  /* 0x0000ffff07077812 */ /* 0x000fe400078ec0ff */
[----:B------:R-:W-:Y:S02]  /*37f0*/  F2FP.SATFINITE.E5M2.F32.PACK_AB_MERGE_C R34, R35, R34, RZ ;  /* 0x000000222322723e */ /* 0x000fe400048060ff */
[----:B------:R-:W-:Y:S02]  /*3800*/  PRMT R5, R4, 0x3340, R5 ;  /* 0x0000334004057816 */ /* 0x000fe40000000005 */
[----:B------:R-:W-:Y:S02]  /*3810*/  PRMT R6, R6, 0x3340, R1 ;  /* 0x0000334006067816 */ /* 0x000fe40000000001 */
[----:B------:R-:W-:Y:S02]  /*3820*/  PRMT R9, R9, 0x3340, R0 ;  /* 0x0000334009097816 */ /* 0x000fe40000000000 */
[----:B------:R-:W-:-:S02]  /*3830*/  PRMT R8, R7, 0x3340, R8 ;  /* 0x0000334007087816 */ /* 0x000fc40000000008 */
[----:B------:R-:W-:Y:S02]  /*3840*/  PRMT R19, R19, 0x5410, R12 ;  /* 0x0000541013137816 */ /* 0x000fe4000000000c */
[----:B------:R-:W-:Y:S02]  /*3850*/  LOP3.LUT R10, R10, 0xffff, RZ, 0xc0, !PT ;  /* 0x0000ffff0a0a7812 */ /* 0x000fe400078ec0ff */
[----:B------:R-:W-:Y:S02]  /*3860*/  LOP3.LUT R26, R26, 0xffff, RZ, 0xc0, !PT ;  /* 0x0000ffff1a1a7812 */ /* 0x000fe400078ec0ff */
[----:B------:R-:W-:Y:S02]  /*3870*/  PRMT R21, R21, 0x5410, R14 ;  /* 0x0000541015157816 */ /* 0x000fe4000000000e */
[----:B------:R-:W-:Y:S02]  /*3880*/  PRMT R5, R5, 0x5410, R6 ;  /* 0x0000541005057816 */ /* 0x000fe40000000006 */
[----:B------:R-:W-:-:S02]  /*3890*/  PRMT R27, R8, 0x5410, R9 ;  /* 0x00005410081b7816 */ /* 0x000fc40000000009 */
[----:B------:R-:W-:Y:S02]  /*38a0*/  LOP3.LUT R18, R18, 0xffff, RZ, 0xc0, !PT ;  /* 0x0000ffff12127812 */ /* 0x000fe400078ec0ff */
[----:B------:R-:W-:Y:S02]  /*38b0*/  LOP3.LUT R34, R34, 0xffff, RZ, 0xc0, !PT ;  /* 0x0000ffff22227812 */ /* 0x000fe400078ec0ff */
[--C-:B------:R-:W-:Y:S02]  /*38c0*/  PRMT R8, R11, 0x4210, R10.reuse ;  /* 0x000042100b087816 */ /* 0x100fe4000000000a */
[----:B------:R-:W-:Y:S02]  /*38d0*/  PRMT R24, R19, 0x5210, R10 ;  /* 0x0000521013187816 */ /* 0x000fe4000000000a */
[----:B------:R-:W-:Y:S02]  /*38e0*/  PRMT R10, R15, 0x4210, R26 ;  /* 0x000042100f0a7816 */ /* 0x000fe4000000001a */
[----:B------:R-:W-:-:S02]  /*38f0*/  PRMT R9, R13, 0x4210, R18 ;  /* 0x000042100d097816 */ /* 0x000fc40000000012 */
[----:B------:R-:W-:Y:S01]  /*3900*/  PRMT R25, R21, 0x5210, R18 ;  /* 0x0000521015197816 */ /* 0x000fe20000000012 */
[----:B------:R-:W1:Y:S01]  /*3910*/  LDC R13, c[0x0][0x3b8] ;  /* 0x0000ee00ff0d7b82 */ /* 0x000e620000000800 */
[----:B------:R-:W-:-:S07]  /*3920*/  PRMT R26, R5, 0x5210, R26 ;  /* 0x00005210051a7816 */ /* 0x000fce000000001a */
[----:B---3--:R-:W-:Y:S01]  /*3930*/  BAR.SYNC.DEFER_BLOCKING 0x0 ;  /* 0x0000000000007b1d */ /* 0x008fe20000010000 */
[--C-:B------:R-:W-:Y:S02]  /*3940*/  PRMT R11, R17, 0x4210, R34.reuse ;  /* 0x00004210110b7816 */ /* 0x100fe40000000022 */
[----:B------:R-:W-:Y:S02]  /*3950*/  PRMT R27, R27, 0x5210, R34 ;  /* 0x000052101b1b7816 */ /* 0x000fe40000000022 */
[----:B------:R-:W-:Y:S02]  /*3960*/  LEA.HI R12, R0, R3, RZ, 0x1a ;  /* 0x00000003000c7211 */ /* 0x000fe400078fd0ff */
[C---:B------:R-:W-:Y:S02]  /*3970*/  LOP3.LUT R0, R3.reuse, R36, RZ, 0xfc, !PT ;  /* 0x0000002403007212 */ /* 0x040fe400078efcff */
[----:B------:R-:W-:Y:S02]  /*3980*/  LOP3.LUT R22, R3, 0x1c, R36, 0xfe, !PT ;  /* 0x0000001c03167812 */ /* 0x000fe400078efe24 */
[----:B------:R-:W-:-:S02]  /*3990*/  ISETP.LT.AND P2, PT, R0, UR11, !P0 ;  /* 0x0000000b00007c0c */ /* 0x000fc4000c741270 */
[C-C-:B------:R-:W-:Y:S02]  /*39a0*/  LOP3.LUT R28, R3.reuse, 0x16, R36.reuse, 0xfe, !PT ;  /* 0x00000016031c7812 */ /* 0x140fe400078efe24 */
[C-C-:B------:R-:W-:Y:S02]  /*39b0*/  LOP3.LUT R30, R3.reuse, 0x14, R36.reuse, 0xfe, !PT ;  /* 0x00000014031e7812 */ /* 0x140fe400078efe24 */
[C-C-:B------:R-:W-:Y:S02]  /*39c0*/  LOP3.LUT R32, R3.reuse, 0x12, R36.reuse, 0xfe, !PT ;  /* 0x0000001203207812 */ /* 0x140fe400078efe24 */
[C-C-:B------:R-:W-:Y:S02]  /*39d0*/  LOP3.LUT R34, R3.reuse, 0x10, R36.reuse, 0xfe, !PT ;  /* 0x0000001003227812 */ /* 0x140fe400078efe24 */
[----:B------:R-:W-:Y:S01]  /*39e0*/  LOP3.LUT R16, R3, 0x6, R36, 0xfe, !PT ;  /* 0x0000000603107812 */ /* 0x000fe200078efe24 */
[-C--:B-1----:R-:W-:Y:S01]  /*39f0*/  IMAD R20, R0, R13.reuse, RZ ;  /* 0x0000000d00147224 */ /* 0x082fe200078e02ff */
[----:B------:R0:W-:Y:S01]  /*3a00*/  STS.128 [R40], R8 ;  /* 0x0000000828007388 */ /* 0x0001e20000000c00 */
[----:B------:R-:W-:-:S02]  /*3a10*/  IMAD R18, R46, R13, RZ ;  /* 0x0000000d2e127224 */ /* 0x000fc400078e02ff */
[-C--:B------:R-:W-:Y:S01]  /*3a20*/  IMAD R17, R16, R13.reuse, RZ ;  /* 0x0000000d10117224 */ /* 0x080fe200078e02ff */
[----:B------:R1:W-:Y:S01]  /*3a30*/  STS.128 [R40+0x800], R24 ;  /* 0x0008001828007388 */ /* 0x0003e20000000c00 */
[----:B------:R-:W-:Y:S01]  /*3a40*/  BAR.SYNC.DEFER_BLOCKING 0x0 ;  /* 0x0000000000007b1d */ /* 0x000fe20000010000 */
[----:B0-----:R-:W-:Y:S01]  /*3a50*/  IMAD R8, R2, UR4, RZ ;  /* 0x0000000402087c24 */ /* 0x001fe2000f8e02ff */
[C-C-:B------:R-:W-:Y:S02]  /*3a60*/  LOP3.LUT R10, R3.reuse, 0x2, R36.reuse, 0xfe, !PT ;  /* 0x00000002030a7812 */ /* 0x140fe400078efe24 */
[----:B------:R-:W-:Y:S02]  /*3a70*/  LOP3.LUT R9, R0, 0x3a, RZ, 0xfc, !PT ;  /* 0x0000003a00097812 */ /* 0x000fe400078efcff */
[----:B------:R-:W-:Y:S01]  /*3a80*/  IADD3 R2, P3, PT, R8, UR8, RZ ;  /* 0x0000000808027c10 */ /* 0x000fe2000ff7e0ff */
[----:B------:R-:W-:Y:S01]  /*3a90*/  IMAD R11, R10, R13, RZ ;  /* 0x0000000d0a0b7224 */ /* 0x000fe200078e02ff */
[----:B-1----:R-:W-:-:S02]  /*3aa0*/  LOP3.LUT R24, R3, 0x1a, R36, 0xfe, !PT ;  /* 0x0000001a03187812 */ /* 0x002fc400078efe24 */
[C-C-:B------:R-:W-:Y:S02]  /*3ab0*/  LOP3.LUT R26, R3.reuse, 0x18, R36.reuse, 0xfe, !PT ;  /* 0x00000018031a7812 */ /* 0x140fe400078efe24 */
[C-C-:B------:R-:W-:Y:S02]  /*3ac0*/  LOP3.LUT R40, R3.reuse, 0xc, R36.reuse, 0xfe, !PT ;  /* 0x0000000c03287812 */ /* 0x140fe400078efe24 */
[----:B------:R-:W-:Y:S02]  /*3ad0*/  LOP3.LUT R36, R3, 0x4, R36, 0xfe, !PT ;  /* 0x0000000403247812 */ /* 0x000fe400078efe24 */
[----:B------:R-:W-:Y:S01]  /*3ae0*/  LEA.HI.X.SX32 R3, R8, UR9, 0x1, P3 ;  /* 0x0000000908037c11 */ /* 0x000fe200098f0eff */
[----:B------:R-:W0:Y:S01]  /*3af0*/  LDS.128 R4, [R39] ;  /* 0x0000000027047984 */ /* 0x000e220000000c00 */
[----:B------:R-:W-:Y:S01]  /*3b00*/  IADD3 R8, P4, PT, R20, R2, RZ ;  /* 0x0000000214087210 */ /* 0x000fe20007f9e0ff */
[----:B------:R-:W-:Y:S01]  /*3b10*/  IMAD R15, R36, R13, RZ ;  /* 0x0000000d240f7224 */ /* 0x000fe200078e02ff */
[----:B------:R-:W-:-:S02]  /*3b20*/  ISETP.LT.AND P5, PT, R10, UR11, !P0 ;  /* 0x0000000b0a007c0c */ /* 0x000fc4000c7a1270 */
[----:B------:R-:W-:Y:S02]  /*3b30*/  ISETP.LT.AND P3, PT, R9, UR11, !P0 ;  /* 0x0000000b09007c0c */ /* 0x000fe4000c761270 */
[-C--:B------:R-:W-:Y:S01]  /*3b40*/  LEA.HI.X.SX32 R9, R20, R3.reuse, 0x1, P4 ;  /* 0x0000000314097211 */ /* 0x080fe200020f0eff */
[----:B------:R-:W-:Y:S01]  /*3b50*/  IMAD R20, R13, 0x20, R20 ;  /* 0x000000200d147824 */ /* 0x000fe200078e0214 */
[CC--:B------:R-:W-:Y:S02]  /*3b60*/  IADD3 R10, P6, PT, R11.reuse, R2.reuse, RZ ;  /* 0x000000020b0a7210 */ /* 0x0c0fe40007fde0ff */
[----:B------:R-:W-:Y:S02]  /*3b70*/  ISETP.LT.AND P4, PT, R36, UR11, !P0 ;  /* 0x0000000b24007c0c */ /* 0x000fe4000c781270 */
[----:B------:R-:W-:Y:S02]  /*3b80*/  LEA.HI.X.SX32 R11, R11, R3, 0x1, P6 ;  /* 0x000000030b0b7211 */ /* 0x000fe400030f0eff */
[----:B------:R-:W-:-:S04]  /*3b90*/  IADD3 R14, P6, PT, R15, R2, RZ ;  /* 0x000000020f0e7210 */ /* 0x000fc80007fde0ff */
[----:B------:R-:W-:Y:S02]  /*3ba0*/  LEA.HI.X.SX32 R15, R15, R3, 0x1, P6 ;  /* 0x000000030f0f7211 */ /* 0x000fe400030f0eff */
[C---:B0-----:R-:W-:Y:S02]  /*3bb0*/  PRMT R23, R4.reuse, 0x7770, RZ ;  /* 0x0000777004177816 */ /* 0x041fe400000000ff */
[C---:B------:R-:W-:Y:S02]  /*3bc0*/  PRMT R21, R4.reuse, 0x7771, RZ ;  /* 0x0000777104157816 */ /* 0x040fe400000000ff */
[----:B------:R-:W-:Y:S01]  /*3bd0*/  PRMT R19, R4, 0x7772, RZ ;  /* 0x0000777204137816 */ /* 0x000fe200000000ff */
[----:B------:R0:W-:Y:S01]  /*3be0*/  @P2 STG.E.U8 desc[UR14][R8.64], R23 ;  /* 0x0000001708002986 */ /* 0x0001e2000c10110e */
[----:B------:R-:W-:Y:S02]  /*3bf0*/  ISETP.LT.AND P2, PT, R16, UR11, !P0 ;  /* 0x0000000b10007c0c */ /* 0x000fe4000c741270 */
[----:B------:R-:W-:Y:S01]  /*3c00*/  IADD3 R16, P6, PT, R17, R2, RZ ;  /* 0x0000000211107210 */ /* 0x000fe20007fde0ff */
[----:B------:R1:W-:Y:S01]  /*3c10*/  @P5 STG.E.U8 desc[UR14][R10.64], R21 ;  /* 0x000000150a005986 */ /* 0x0003e2000c10110e */
[----:B------:R-:W-:-:S02]  /*3c20*/  ISETP.LT.AND P5, PT, R46, UR11, !P0 ;  /* 0x0000000b2e007c0c */ /* 0x000fc4000c7a1270 */
[----:B------:R-:W-:Y:S01]  /*3c30*/  LEA.HI.X.SX32 R17, R17, R3, 0x1, P6 ;  /* 0x0000000311117211 */ /* 0x000fe200030f0eff */
[----:B------:R2:W-:Y:S01]  /*3c40*/  @P4 STG.E.U8 desc[UR14][R14.64], R19 ;  /* 0x000000130e004986 */ /* 0x0005e2000c10110e */
[----:B------:R-:W-:Y:S02]  /*3c50*/  ISETP.LT.AND P6, PT, R44, UR11, !P0 ;  /* 0x0000000b2c007c0c */ /* 0x000fe4000c7c1270 */
[----:B------:R-:W-:Y:S02]  /*3c60*/  PRMT R25, R6, 0x7771, RZ ;  /* 0x0000777106197816 */ /* 0x000fe400000000ff */
[----:B0-----:R-:W-:Y:S01]  /*3c70*/  PRMT R23, R4, 0x7773, RZ ;  /* 0x0000777304177816 */ /* 0x001fe200000000ff */
[----:B------:R-:W-:Y:S01]  /*3c80*/  IMAD R4, R44, R13, RZ ;  /* 0x0000000d2c047224 */ /* 0x000fe200078e02ff */
[CC--:B------:R-:W-:Y:S02]  /*3c90*/  IADD3 R8, P4, PT, R18.reuse, R2.reuse, RZ ;  /* 0x0000000212087210 */ /* 0x0c0fe40007f9e0ff */
[----:B-1----:R-:W-:Y:S01]  /*3ca0*/  PRMT R21, R5, 0x7770, RZ ;  /* 0x0000777005157816 */ /* 0x002fe200000000ff */
[----:B------:R0:W-:Y:S01]  /*3cb0*/  @P2 STG.E.U8 desc[UR14][R16.64], R23 ;  /* 0x0000001710002986 */ /* 0x0001e2000c10110e */
[----:B------:R-:W-:Y:S01]  /*3cc0*/  LEA.HI.X.SX32 R9, R18, R3, 0x1, P4 ;  /* 0x0000000312097211 */ /* 0x000fe200020f0eff */
[----:B--2---:R-:W-:Y:S01]  /*3cd0*/  IMAD R15, R40, R13, RZ ;  /* 0x0000000d280f7224 */ /* 0x004fe200078e02ff */
[----:B------:R-:W-:-:S02]  /*3ce0*/  IADD3 R10, P2, PT, R4, R2, RZ ;  /* 0x00000002040a7210 */ /* 0x000fc40007f5e0ff */
[----:B------:R-:W-:Y:S01]  /*3cf0*/  PRMT R19, R5, 0x7771, RZ ;  /* 0x0000777105137816 */ /* 0x000fe200000000ff */
[----:B------:R1:W-:Y:S01]  /*3d00*/  @P5 STG.E.U8 desc[UR14][R8.64], R21 ;  /* 0x0000001508005986 */ /* 0x0003e2000c10110e */
[----:B------:R-:W-:Y:S01]  /*3d10*/  LEA.HI.X.SX32 R11, R4, R3, 0x1, P2 ;  /* 0x00000003040b7211 */ /* 0x000fe200010f0eff */
[----:B------:R-:W-:Y:S01]  /*3d20*/  IMAD R4, R42, R13, RZ ;  /* 0x0000000d2a047224 */ /* 0x000fe200078e02ff */
[-C--:B------:R-:W-:Y:S02]  /*3d30*/  IADD3 R14, P5, PT, R15, R2.reuse, RZ ;  /* 0x000000020f0e7210 */ /* 0x080fe40007fbe0ff */
[----:B------:R-:W-:Y:S01]  /*3d40*/  ISETP.LT.AND P4, PT, R40, UR11, !P0 ;  /* 0x0000000b28007c0c */ /* 0x000fe2000c781270 */
[----:B------:R2:W-:Y:S01]  /*3d50*/  @P6 STG.E.U8 desc[UR14][R10.64], R19 ;  /* 0x000000130a006986 */ /* 0x0005e2000c10110e */
[----:B------:R-:W-:Y:S02]  /*3d60*/  ISETP.LT.AND P2, PT, R42, UR11, !P0 ;  /* 0x0000000b2a007c0c */ /* 0x000fe4000c741270 */
[----:B0-----:R-:W-:-:S02]  /*3d70*/  IADD3 R16, P6, PT, R4, R2, RZ ;  /* 0x0000000204107210 */ /* 0x001fc40007fde0ff */
[----:B------:R-:W-:Y:S01]  /*3d80*/  LEA.HI.X.SX32 R15, R15, R3, 0x1, P5 ;  /* 0x000000030f0f7211 */ /* 0x000fe200028f0eff */
[CC--:B-1----:R-:W-:Y:S01]  /*3d90*/  IMAD R8, R34.reuse, R13.reuse, RZ ;  /* 0x0000000d22087224 */ /* 0x0c2fe200078e02ff */
[----:B------:R-:W-:Y:S01]  /*3da0*/  ISETP.LT.AND P5, PT, R34, UR11, !P0 ;  /* 0x0000000b22007c0c */ /* 0x000fe2000c7a1270 */
[----:B------:R-:W-:Y:S01]  /*3db0*/  IMAD R9, R32, R13, RZ ;  /* 0x0000000d20097224 */ /* 0x000fe200078e02ff */
[----:B------:R-:W-:Y:S02]  /*3dc0*/  LEA.HI.X.SX32 R17, R4, R3, 0x1, P6 ;  /* 0x0000000304117211 */ /* 0x000fe400030f0eff */
[----:B------:R-:W-:Y:S02]  /*3dd0*/  IADD3 R4, P6, PT, R8, R2, RZ ;  /* 0x0000000208047210 */ /* 0x000fe40007fde0ff */
[C---:B------:R-:W-:Y:S02]  /*3de0*/  PRMT R23, R5.reuse, 0x7772, RZ ;  /* 0x0000777205177816 */ /* 0x040fe400000000ff */
[----:B------:R-:W-:-:S02]  /*3df0*/  PRMT R21, R5, 0x7773, RZ ;  /* 0x0000777305157816 */ /* 0x000fc400000000ff */
[----:B------:R-:W-:Y:S01]  /*3e00*/  LEA.HI.X.SX32 R5, R8, R3, 0x1, P6 ;  /* 0x0000000308057211 */ /* 0x000fe200030f0eff */
[----:B------:R-:W-:Y:S01]  /*3e10*/  IMAD R8, R30, R13, RZ ;  /* 0x0000000d1e087224 */ /* 0x000fe200078e02ff */
[----:B--2---:R-:W-:Y:S01]  /*3e20*/  PRMT R11, R6, 0x7770, RZ ;  /* 0x00007770060b7816 */ /* 0x004fe200000000ff */
[----:B------:R0:W-:Y:S01]  /*3e30*/  @P4 STG.E.U8 desc[UR14][R14.64], R23 ;  /* 0x000000170e004986 */ /* 0x0001e2000c10110e */
[----:B------:R-:W-:Y:S02]  /*3e40*/  ISETP.LT.AND P4, PT, R32, UR11, !P0 ;  /* 0x0000000b20007c0c */ /* 0x000fe4000c781270 */
[C---:B------:R-:W-:Y:S01]  /*3e50*/  IADD3 R18, P6, PT, R9.reuse, R2, RZ ;  /* 0x0000000209127210 */ /* 0x040fe20007fde0ff */
[----:B------:R1:W-:Y:S01]  /*3e60*/  @P2 STG.E.U8 desc[UR14][R16.64], R21 ;  /* 0x0000001510002986 */ /* 0x0003e2000c10110e */
[----:B------:R-:W-:Y:S02]  /*3e70*/  ISETP.LT.AND P2, PT, R30, UR11, !P0 ;  /* 0x0000000b1e007c0c */ /* 0x000fe4000c741270 */
[----:B------:R-:W-:Y:S01]  /*3e80*/  LEA.HI.X.SX32 R19, R9, R3, 0x1, P6 ;  /* 0x0000000309137211 */ /* 0x000fe200030f0eff */
[----:B------:R2:W-:Y:S01]  /*3e90*/  @P5 STG.E.U8 desc[UR14][R4.64], R11 ;  /* 0x0000000b04005986 */ /* 0x0005e2000c10110e */
[----:B------:R-:W-:-:S02]  /*3ea0*/  ISETP.LT.AND P6, PT, R28, UR11, !P0 ;  /* 0x0000000b1c007c0c */ /* 0x000fc4000c7c1270 */
[----:B0-----:R-:W-:-:S03]  /*3eb0*/  IADD3 R14, P5, PT, R8, R2, RZ ;  /* 0x00000002080e7210 */ /* 0x001fc60007fbe0ff */
[----:B------:R0:W-:Y:S01]  /*3ec0*/  @P4 STG.E.U8 desc[UR14][R18.64], R25 ;  /* 0x0000001912004986 */ /* 0x0001e2000c10110e */
[----:B------:R-:W-:Y:S01]  /*3ed0*/  PRMT R23, R6, 0x7773, RZ ;  /* 0x0000777306177816 */ /* 0x000fe200000000ff */
[----:B-1----:R-:W-:Y:S01]  /*3ee0*/  IMAD R17, R28, R13, RZ ;  /* 0x0000000d1c117224 */ /* 0x002fe200078e02ff */
[----:B------:R-:W-:Y:S02]  /*3ef0*/  LEA.HI.X.SX32 R15, R8, R3, 0x1, P5 ;  /* 0x00000003080f7211 */ /* 0x000fe400028f0eff */
[----:B------:R-:W1:Y:S01]  /*3f00*/  LDS.128 R8, [R39+0x1000] ;  /* 0x0010000027087984 */ /* 0x000e620000000c00 */
[----:B------:R-:W-:Y:S01]  /*3f10*/  PRMT R21, R6, 0x7772, RZ ;  /* 0x0000777206157816 */ /* 0x000fe200000000ff */
[-C--:B--2---:R-:W-:Y:S01]  /*3f20*/  IMAD R5, R26, R13.reuse, RZ ;  /* 0x0000000d1a057224 */ /* 0x084fe200078e02ff */
[C---:B------:R-:W-:Y:S01]  /*3f30*/  IADD3 R16, P4, PT, R17.reuse, R2, RZ ;  /* 0x0000000211107210 */ /* 0x040fe20007f9e0ff */
[----:B------:R-:W-:Y:S02]  /*3f40*/  IMAD R6, R24, R13, RZ ;  /* 0x0000000d18067224 */ /* 0x000fe400078e02ff */
[----:B------:R2:W-:Y:S01]  /*3f50*/  @P2 STG.E.U8 desc[UR14][R14.64], R21 ;  /* 0x000000150e002986 */ /* 0x0005e2000c10110e */
[----:B------:R-:W-:Y:S01]  /*3f60*/  LEA.HI.X.SX32 R17, R17, R3, 0x1, P4 ;  /* 0x0000000311117211 */ /* 0x000fe200020f0eff */
[----:B0-----:R-:W-:Y:S01]  /*3f70*/  IMAD R18, R22, R13, RZ ;  /* 0x0000000d16127224 */ /* 0x001fe200078e02ff */
[----:B------:R-:W-:-:S02]  /*3f80*/  ISETP.LT.AND P2, PT, R26, UR11, !P0 ;  /* 0x0000000b1a007c0c */ /* 0x000fc4000c741270 */
[----:B------:R-:W-:Y:S01]  /*3f90*/  ISETP.LT.AND P4, PT, R24, UR11, !P0 ;  /* 0x0000000b18007c0c */ /* 0x000fe2000c781270 */
[----:B------:R0:W-:Y:S01]  /*3fa0*/  @P6 STG.E.U8 desc[UR14][R16.64], R23 ;  /* 0x0000001710006986 */ /* 0x0001e2000c10110e */
[-C--:B------:R-:W-:Y:S02]  /*3fb0*/  IADD3 R4, P5, PT, R5, R2.reuse, RZ ;  /* 0x0000000205047210 */ /* 0x080fe40007fbe0ff */
[----:B------:R-:W-:Y:S02]  /*3fc0*/  PRMT R25, R7, 0x7770, RZ ;  /* 0x0000777007197816 */ /* 0x000fe400000000ff */
[-C--:B------:R-:W-:Y:S02]  /*3fd0*/  LEA.HI.X.SX32 R5, R5, R3.reuse, 0x1, P5 ;  /* 0x0000000305057211 */ /* 0x080fe400028f0eff */
[----:B--2---:R-:W-:Y:S02]  /*3fe0*/  IADD3 R14, P6, PT, R6, R2, RZ ;  /* 0x00000002060e7210 */ /* 0x004fe40007fde0ff */
[----:B------:R-:W-:Y:S01]  /*3ff0*/  ISETP.LT.AND P5, PT, R22, UR11, !P0 ;  /* 0x0000000b16007c0c */ /* 0x000fe2000c7a1270 */
[----:B------:R-:W-:Y:S01]  /*4000*/  @P2 STG.E.U8 desc[UR14][R4.64], R25 ;  /* 0x0000001904002986 */ /* 0x000fe2000c10110e */
[----:B------:R-:W-:Y:S01]  /*4010*/  LEA.HI.X.SX32 R15, R6, R3, 0x1, P6 ;  /* 0x00000003060f7211 */ /* 0x000fe200030f0eff */
[----:B------:R-:W-:Y:S01]  /*4020*/  IMAD R6, R38, R13, RZ ;  /* 0x0000000d26067224 */ /* 0x000fe200078e02ff */
[----:B------:R-:W-:-:S02]  /*4030*/  PRMT R21, R7, 0x7771, RZ ;  /* 0x0000777107157816 */ /* 0x000fc400000000ff */
[----:B0-----:R-:W-:Y:S02]  /*4040*/  IADD3 R16, P6, PT, R18, R2, RZ ;  /* 0x0000000212107210 */ /* 0x001fe40007fde0ff */
[----:B------:R-:W-:Y:S01]  /*4050*/  LOP3.LUT R19, R0, 0x20, RZ, 0xfc, !PT ;  /* 0x0000002000137812 */ /* 0x000fe200078efcff */
[----:B------:R0:W-:Y:S01]  /*4060*/  @P4 STG.E.U8 desc[UR14][R14.64], R21 ;  /* 0x000000150e004986 */ /* 0x0001e2000c10110e */
[----:B------:R-:W-:Y:S02]  /*4070*/  ISETP.LT.AND P4, PT, R38, UR11, !P0 ;  /* 0x0000000b26007c0c */ /* 0x000fe4000c781270 */
[----:B------:R-:W-:Y:S02]  /*4080*/  LEA.HI.X.SX32 R17, R18, R3, 0x1, P6 ;  /* 0x0000000312117211 */ /* 0x000fe400030f0eff */
[----:B------:R-:W-:Y:S02]  /*4090*/  PRMT R23, R7, 0x7772, RZ ;  /* 0x0000777207177816 */ /* 0x000fe400000000ff */
[----:B------:R-:W-:-:S02]  /*40a0*/  ISETP.LT.AND P2, PT, R19, UR11, !P0 ;  /* 0x0000000b13007c0c */ /* 0x000fc4000c741270 */
[----:B------:R-:W-:Y:S01]  /*40b0*/  LOP3.LUT R19, R0, 0x22, RZ, 0xfc, !PT ;  /* 0x0000002200137812 */ /* 0x000fe200078efcff */
[----:B------:R2:W-:Y:S01]  /*40c0*/  @P5 STG.E.U8 desc[UR14][R16.64], R23 ;  /* 0x0000001710005986 */ /* 0x0005e2000c10110e */
[CC--:B------:R-:W-:Y:S01]  /*40d0*/  IADD3 R18, P6, PT, R6.reuse, R2.reuse, RZ ;  /* 0x0000000206127210 */ /* 0x0c0fe20007fde0ff */
[----:B0-----:R-:W-:Y:S01]  /*40e0*/  IMAD R14, R13, 0x2, R20 ;  /* 0x000000020d0e7824 */ /* 0x001fe200078e0214 */
[----:B------:R-:W-:Y:S02]  /*40f0*/  ISETP.LT.AND P5, PT, R19, UR11, !P0 ;  /* 0x0000000b13007c0c */ /* 0x000fe4000c7a1270 */
[----:B------:R-:W-:Y:S02]  /*4100*/  LEA.HI.X.SX32 R19, R6, R3, 0x1, P6 ;  /* 0x0000000306137211 */ /* 0x000fe400030f0eff */
[----:B------:R-:W-:Y:S02]  /*4110*/  PRMT R21, R7, 0x7773, RZ ;  /* 0x0000777307157816 */ /* 0x000fe400000000ff */
[----:B------:R-:W-:-:S02]  /*4120*/  IADD3 R4, P6, PT, R20, R2, RZ ;  /* 0x0000000214047210 */ /* 0x000fc40007fde0ff */
[----:B------:R-:W-:Y:S01]  /*4130*/  LOP3.LUT R6, R0, 0x24, RZ, 0xfc, !PT ;  /* 0x0000002400067812 */ /* 0x000fe200078efcff */
[----:B------:R0:W-:Y:S01]  /*4140*/  @P4 STG.E.U8 desc[UR14][R18.64], R21 ;  /* 0x0000001512004986 */ /* 0x0001e2000c10110e */
[----:B------:R-:W-:Y:S01]  /*4150*/  LEA.HI.X.SX32 R5, R20, R3, 0x1, P6 ;  /* 0x0000000314057211 */ /* 0x000fe200030f0eff */
[----:B--2---:R-:W-:Y:S01]  /*4160*/  IMAD R16, R13, 0x2, R14 ;  /* 0x000000020d107824 */ /* 0x004fe200078e020e */
[----:B-1----:R-:W-:Y:S01]  /*4170*/  PRMT R25, R8, 0x7770, RZ ;  /* 0x0000777008197816 */ /* 0x002fe200000000ff */
[----:B------:R-:W-:Y:S01]  /*4180*/  VIADD R20, R12, 0x2e ;  /* 0x0000002e0c147836 */ /* 0x000fe20000000000 */
[----:B------:R-:W-:Y:S02]  /*4190*/  ISETP.LT.AND P4, PT, R6, UR11, !P0 ;  /* 0x0000000b06007c0c */ /* 0x000fe4000c781270 */
[----:B------:R-:W-:Y:S01]  /*41a0*/  IADD3 R6, P6, PT, R14, R2, RZ ;  /* 0x000000020e067210 */ /* 0x000fe20007fde0ff */
[----:B------:R1:W-:Y:S01]  /*41b0*/  @P2 STG.E.U8 desc[UR14][R4.64], R25 ;  /* 0x0000001904002986 */ /* 0x0003e2000c10110e */
[----:B------:R-:W-:-:S02]  /*41c0*/  LOP3.LUT R15, R0, 0x28, RZ, 0xfc, !PT ;  /* 0x00000028000f7812 */ /* 0x000fc400078efcff */
[----:B------:R-:W-:Y:S01]  /*41d0*/  LEA.HI.X.SX32 R7, R14, R3, 0x1, P6 ;  /* 0x000000030e077211 */ /* 0x000fe200030f0eff */
[----:B0-----:R-:W-:Y:S01]  /*41e0*/  IMAD R18, R13, 0x2, R16 ;  /* 0x000000020d127824 */ /* 0x001fe200078e0210 */
[----:B------:R-:W-:Y:S02]  /*41f0*/  PRMT R23, R8, 0x7771, RZ ;  /* 0x0000777108177816 */ /* 0x000fe400000000ff */
[----:B------:R-:W-:Y:S02]  /*4200*/  ISETP.LT.AND P2, PT, R15, UR11, !P0 ;  /* 0x0000000b0f007c0c */ /* 0x000fe4000c741270 */
[----:B------:R-:W-:Y:S01]  /*4210*/  LOP3.LUT R15, R0, 0x26, RZ, 0xfc, !PT ;  /* 0x00000026000f7812 */ /* 0x000fe200078efcff */
[----:B------:R0:W-:Y:S01]  /*4220*/  @P5 STG.E.U8 desc[UR14][R6.64], R23 ;  /* 0x0000001706005986 */ /* 0x0001e2000c10110e */
[----:B------:R-:W-:Y:S02]  /*4230*/  IADD3 R14, P6, PT, R16, R2, RZ ;  /* 0x00000002100e7210 */ /* 0x000fe40007fde0ff */
[----:B------:R-:W-:-:S02]  /*4240*/  ISETP.LT.AND P5, PT, R15, UR11, !P0 ;  /* 0x0000000b0f007c0c */ /* 0x000fc4000c7a1270 */
[-C--:B------:R-:W-:Y:S01]  /*4250*/  LEA.HI.X.SX32 R15, R16, R3.reuse, 0x1, P6 ;  /* 0x00000003100f7211 */ /* 0x080fe200030f0eff */
[----:B------:R-:W-:Y:S01]  /*4260*/  IMAD R16, R13, 0x2, R18 ;  /* 0x000000020d107824 */ /* 0x000fe200078e0212 */
[-C--:B-1----:R-:W-:Y:S02]  /*4270*/  IADD3 R4, P6, PT, R18, R2.reuse, RZ ;  /* 0x0000000212047210 */ /* 0x082fe40007fde0ff */
[----:B------:R-:W-:Y:S02]  /*4280*/  PRMT R17, R8, 0x7772, RZ ;  /* 0x0000777208117816 */ /* 0x000fe400000000ff */
[----:B------:R-:W-:Y:S02]  /*4290*/  LOP3.LUT R19, R0, 0x2a, RZ, 0xfc, !PT ;  /* 0x0000002a00137812 */ /* 0x000fe400078efcff */
[----:B------:R-:W-:Y:S01]  /*42a0*/  LEA.HI.X.SX32 R5, R18, R3, 0x1, P6 ;  /* 0x0000000312057211 */ /* 0x000fe200030f0eff */
[----:B------:R1:W-:Y:S01]  /*42b0*/  @P4 STG.E.U8 desc[UR14][R14.64], R17 ;  /* 0x000000110e004986 */ /* 0x0003e2000c10110e */
[----:B0-----:R-:W-:-:S02]  /*42c0*/  IADD3 R6, P6, PT, R16, R2, RZ ;  /* 0x0000000210067210 */ /* 0x001fc40007fde0ff */
[----:B------:R-:W-:Y:S02]  /*42d0*/  ISETP.LT.AND P4, PT, R19, UR11, !P0 ;  /* 0x0000000b13007c0c */ /* 0x000fe4000c781270 */
[----:B------:R-:W-:Y:S02]  /*42e0*/  PRMT R21, R8, 0x7773, RZ ;  /* 0x0000777308157816 */ /* 0x000fe400000000ff */
[----:B------:R-:W-:Y:S01]  /*42f0*/  LEA.HI.X.SX32 R7, R16, R3, 0x1, P6 ;  /* 0x0000000310077211 */ /* 0x000fe200030f0eff */
[----:B------:R-:W-:Y:S01]  /*4300*/  IMAD R16, R13, 0x2, R16 ;  /* 0x000000020d107824 */ /* 0x000fe200078e0210 */
[C---:B------:R-:W-:Y:S01]  /*4310*/  PRMT R19, R9.reuse, 0x7770, RZ ;  /* 0x0000777009137816 */ /* 0x040fe200000000ff */
[----:B------:R0:W-:Y:S01]  /*4320*/  @P5 STG.E.U8 desc[UR14][R4.64], R21 ;  /* 0x0000001504005986 */ /* 0x0001e2000c10110e */
[----:B------:R-:W-:Y:S02]  /*4330*/  LOP3.LUT R8, R0, 0x2c, RZ, 0xfc, !PT ;  /* 0x0000002c00087812 */ /* 0x000fe400078efcff */
[----:B------:R-:W-:Y:S01]  /*4340*/  PRMT R23, R9, 0x7771, RZ ;  /* 0x0000777109177816 */ /* 0x000fe200000000ff */
[----:B------:R2:W-:Y:S01]  /*4350*/  @P2 STG.E.U8 desc[UR14][R6.64], R19 ;  /* 0x0000001306002986 */ /* 0x0005e2000c10110e */
[----:B------:R-:W-:Y:S01]  /*4360*/  ISETP.LT.AND P5, PT, R8, UR11, !P0 ;  /* 0x0000000b08007c0c */ /* 0x000fe2000c7a1270 */
[----:B------:R-:W-:Y:S01]  /*4370*/  IMAD R8, R13, 0x2, R16 ;  /* 0x000000020d087824 */ /* 0x000fe200078e0210 */
[----:B-1----:R-:W-:-:S02]  /*4380*/  IADD3 R14, P2, PT, R16, R2, RZ ;  /* 0x00000002100e7210 */ /* 0x002fc40007f5e0ff */
[----:B------:R-:W-:Y:S02]  /*4390*/  LOP3.LUT R18, R0, 0x30, RZ, 0xfc, !PT ;  /* 0x0000003000127812 */ /* 0x000fe400078efcff */
[----:B------:R-:W-:Y:S01]  /*43a0*/  LEA.HI.X.SX32 R15, R16, R3, 0x1, P2 ;  /* 0x00000003100f7211 */ /* 0x000fe200010f0eff */
[----:B0-----:R-:W-:Y:S01]  /*43b0*/  IMAD R5, R20, R13, RZ ;  /* 0x0000000d14057224 */ /* 0x001fe200078e02ff */
[-C--:B------:R-:W-:Y:S02]  /*43c0*/  IADD3 R16, P6, PT, R8, R2.reuse, RZ ;  /* 0x0000000208107210 */ /* 0x080fe40007fde0ff */
[----:B------:R-:W-:Y:S01]  /*43d0*/  ISETP.LT.AND P2, PT, R20, UR11, !P0 ;  /* 0x0000000b14007c0c */ /* 0x000fe2000c741270 */
[----:B------:R0:W-:Y:S01]  /*43e0*/  @P4 STG.E.U8 desc[UR14][R14.64], R23 ;  /* 0x000000170e004986 */ /* 0x0001e2000c10110e */
[----:B------:R-:W-:Y:S01]  /*43f0*/  LEA.HI.X.SX32 R17, R8, R3, 0x1, P6 ;  /* 0x0000000308117211 */ /* 0x000fe200030f0eff */
[----:B------:R-:W-:Y:S01]  /*4400*/  IMAD R8, R13, 0x4, R8 ;  /* 0x000000040d087824 */ /* 0x000fe200078e0208 */
[----:B------:R-:W-:Y:S01]  /*4410*/  PRMT R21, R9, 0x7772, RZ ;  /* 0x0000777209157816 */ /* 0x000fe200000000ff */
[----:B------:R-:W-:Y:S01]  /*4420*/  VIADD R20, R12, 0x3e ;  /* 0x0000003e0c147836 */ /* 0x000fe20000000000 */
[----:B------:R-:W-:-:S02]  /*4430*/  IADD3 R4, P6, PT, R5, R2, RZ ;  /* 0x0000000205047210 */ /* 0x000fc40007fde0ff */
[----:B--2---:R-:W-:Y:S01]  /*4440*/  LOP3.LUT R6, R0, 0x32, RZ, 0xfc, !PT ;  /* 0x0000003200067812 */ /* 0x004fe200078efcff */
[----:B------:R1:W-:Y:S01]  /*4450*/  @P5 STG.E.U8 desc[UR14][R16.64], R21 ;  /* 0x0000001510005986 */ /* 0x0003e2000c10110e */
[----:B------:R-:W-:Y:S02]  /*4460*/  LEA.HI.X.SX32 R5, R5, R3, 0x1, P6 ;  /* 0x0000000305057211 */ /* 0x000fe400030f0eff */
[----:B------:R-:W-:Y:S01]  /*4470*/  PRMT R19, R9, 0x7773, RZ ;  /* 0x0000777309137816 */ /* 0x000fe200000000ff */
[----:B0-----:R-:W-:Y:S01]  /*4480*/  IMAD R14, R13, 0x2, R8 ;  /* 0x000000020d0e7824 */ /* 0x001fe200078e0208 */
[----:B------:R-:W-:Y:S02]  /*4490*/  ISETP.LT.AND P4, PT, R18, UR11, !P0 ;  /* 0x0000000b12007c0c */ /* 0x000fe4000c781270 */
[----:B------:R-:W-:Y:S01]  /*44a0*/  ISETP.LT.AND P5, PT, R6, UR11, !P0 ;  /* 0x0000000b06007c0c */ /* 0x000fe2000c7a1270 */
[----:B------:R0:W-:Y:S01]  /*44b0*/  @P2 STG.E.U8 desc[UR14][R4.64], R19 ;  /* 0x0000001304002986 */ /* 0x0001e2000c10110e */
[----:B------:R-:W-:-:S02]  /*44c0*/  LOP3.LUT R7, R0, 0x34, RZ, 0xfc, !PT ;  /* 0x0000003400077812 */ /* 0x000fc400078efcff */
[CC--:B------:R-:W-:Y:S01]  /*44d0*/  IADD3 R6, P6, PT, R8.reuse, R2.reuse, RZ ;  /* 0x0000000208067210 */ /* 0x0c0fe20007fde0ff */
[----:B-1----:R-:W-:Y:S01]  /*44e0*/  IMAD R16, R13, 0x2, R14 ;  /* 0x000000020d107824 */ /* 0x002fe200078e020e */
[----:B------:R-:W-:Y:S02]  /*44f0*/  ISETP.LT.AND P2, PT, R7, UR11, !P0 ;  /* 0x0000000b07007c0c */ /* 0x000fe4000c741270 */
[----:B------:R-:W-:Y:S02]  /*4500*/  LEA.HI.X.SX32 R7, R8, R3, 0x1, P6 ;  /* 0x0000000308077211 */ /* 0x000fe400030f0eff */
[----:B------:R-:W-:Y:S02]  /*4510*/  IADD3 R8, P6, PT, R14, R2, RZ ;  /* 0x000000020e087210 */ /* 0x000fe40007fde0ff */
[----:B------:R-:W-:Y:S02]  /*4520*/  PRMT R17, R10, 0x7770, RZ ;  /* 0x000077700a117816 */ /* 0x000fe400000000ff */
[----:B------:R-:W-:-:S02]  /*4530*/  LOP3.LUT R18, R0, 0x38, RZ, 0xfc, !PT ;  /* 0x0000003800127812 */ /* 0x000fc400078efcff */
[-C--:B------:R-:W-:Y:S01]  /*4540*/  LEA.HI.X.SX32 R9, R14, R3.reuse, 0x1, P6 ;  /* 0x000000030e097211 */ /* 0x080fe200030f0eff */
[C---:B------:R-:W-:Y:S01]  /*4550*/  IMAD R14, R13.reuse, 0x2, R16 ;  /* 0x000000020d0e7824 */ /* 0x040fe200078e0210 */
[----:B0-----:R-:W-:Y:S01]  /*4560*/  IADD3 R4, P6, PT, R16, R2, RZ ;  /* 0x0000000210047210 */ /* 0x001fe20007fde0ff */
[----:B------:R0:W-:Y:S01]  /*4570*/  @P4 STG.E.U8 desc[UR14][R6.64], R17 ;  /* 0x0000001106004986 */ /* 0x0001e2000c10110e */
[----:B------:R-:W-:Y:S02]  /*4580*/  PRMT R15, R10, 0x7771, RZ ;  /* 0x000077710a0f7816 */ /* 0x000fe400000000ff */
[----:B------:R-:W-:Y:S02]  /*4590*/  ISETP.LT.AND P4, PT, R18, UR11, !P0 ;  /* 0x0000000b12007c0c */ /* 0x000fe4000c781270 */
[----:B------:R-:W-:Y:S01]  /*45a0*/  LOP3.LUT R18, R0, 0x36, RZ, 0xfc, !PT ;  /* 0x0000003600127812 */ /* 0x000fe200078efcff */
[----:B------:R1:W-:Y:S01]  /*45b0*/  @P5 STG.E.U8 desc[UR14][R8.64], R15 ;  /* 0x0000000f08005986 */ /* 0x0003e2000c10110e */
[----:B------:R-:W-:Y:S01]  /*45c0*/  LEA.HI.X.SX32 R5, R16, R3, 0x1, P6 ;  /* 0x0000000310057211 */ /* 0x000fe200030f0eff */
[----:B------:R-:W-:Y:S01]  /*45d0*/  IMAD R16, R13, 0x2, R14 ;  /* 0x000000020d107824 */ /* 0x000fe200078e020e */
[----:B------:R-:W-:-:S02]  /*45e0*/  PRMT R19, R10, 0x7772, RZ ;  /* 0x000077720a137816 */ /* 0x000fc400000000ff */
[----:B------:R-:W-:Y:S01]  /*45f0*/  ISETP.LT.AND P5, PT, R18, UR11, !P0 ;  /* 0x0000000b12007c0c */ /* 0x000fe2000c7a1270 */
[C---:B------:R-:W-:Y:S01]  /*4600*/  IMAD R18, R13.reuse, 0x2, R16 ;  /* 0x000000020d127824 */ /* 0x040fe200078e0210 */
[-C--:B0-----:R-:W-:Y:S01]  /*4610*/  IADD3 R6, P6, PT, R14, R2.reuse, RZ ;  /* 0x000000020e067210 */ /* 0x081fe20007fde0ff */
[----:B------:R0:W-:Y:S01]  /*4620*/  @P2 STG.E.U8 desc[UR14][R4.64], R19 ;  /* 0x0000001304002986 */ /* 0x0001e2000c10110e */
[----:B------:R-:W-:Y:S01]  /*4630*/  IMAD R17, R20, R13, RZ ;  /* 0x0000000d14117224 */ /* 0x000fe200078e02ff */
[----:B------:R-:W-:Y:S02]  /*4640*/  LOP3.LUT R0, R0, 0x3c, RZ, 0xfc, !PT ;  /* 0x0000003c00007812 */ /* 0x000fe400078efcff */
[----:B-1----:R-:W-:Y:S01]  /*4650*/  IADD3 R8, P2, PT, R16, R2, RZ ;  /* 0x0000000210087210 */ /* 0x002fe20007f5e0ff */
[----:B------:R-:W-:Y:S01]  /*4660*/  IMAD R15, R13, 0x2, R18 ;  /* 0x000000020d0f7824 */ /* 0x000fe200078e0212 */
[-C--:B------:R-:W-:Y:S02]  /*4670*/  LEA.HI.X.SX32 R7, R14, R3.reuse, 0x1, P6 ;  /* 0x000000030e077211 */ /* 0x080fe400030f0eff */
[----:B------:R-:W-:-:S02]  /*4680*/  LEA.HI.X.SX32 R9, R16, R3, 0x1, P2 ;  /* 0x0000000310097211 */ /* 0x000fc400010f0eff */
[CC--:B------:R-:W-:Y:S02]  /*4690*/  IADD3 R14, P2, PT, R15.reuse, R2.reuse, RZ ;  /* 0x000000020f0e7210 */ /* 0x0c0fe40007f5e0ff */
[CC--:B------:R-:W-:Y:S02]  /*46a0*/  IADD3 R12, P6, PT, R18.reuse, R2.reuse, RZ ;  /* 0x00000002120c7210 */ /* 0x0c0fe40007fde0ff */
[-C--:B------:R-:W-:Y:S02]  /*46b0*/  LEA.HI.X.SX32 R15, R15, R3.reuse, 0x1, P2 ;  /* 0x000000030f0f7211 */ /* 0x080fe400010f0eff */
[----:B------:R-:W-:Y:S02]  /*46c0*/  LEA.HI.X.SX32 R13, R18, R3, 0x1, P6 ;  /* 0x00000003120d7211 */ /* 0x000fe400030f0eff */
[----:B------:R-:W-:Y:S02]  /*46d0*/  ISETP.LT.AND P2, PT, R0, UR11, !P0 ;  /* 0x0000000b00007c0c */ /* 0x000fe4000c741270 */
[----:B------:R-:W-:-:S02]  /*46e0*/  IADD3 R2, P6, PT, R17, R2, RZ ;  /* 0x0000000211027210 */ /* 0x000fc40007fde0ff */
[----:B------:R-:W-:Y:S02]  /*46f0*/  ISETP.LT.AND P0, PT, R20, UR11, !P0 ;  /* 0x0000000b14007c0c */ /* 0x000fe4000c701270 */
[----:B------:R-:W-:Y:S02]  /*4700*/  LEA.HI.X.SX32 R3, R17, R3, 0x1, P6 ;  /* 0x0000000311037211 */ /* 0x000fe400030f0eff */
[----:B------:R-:W-:Y:S02]  /*4710*/  PRMT R21, R10, 0x7773, RZ ;  /* 0x000077730a157816 */ /* 0x000fe400000000ff */
[C---:B0-----:R-:W-:Y:S02]  /*4720*/  PRMT R5, R11.reuse, 0x7773, RZ ;  /* 0x000077730b057816 */ /* 0x041fe400000000ff */
[C---:B------:R-:W-:Y:S01]  /*4730*/  PRMT R17, R11.reuse, 0x7772, RZ ;  /* 0x000077720b117816 */ /* 0x040fe200000000ff */
[----:B------:R0:W-:Y:S01]  /*4740*/  @P5 STG.E.U8 desc[UR14][R6.64], R21 ;  /* 0x0000001506005986 */ /* 0x0001e2000c10110e */
[----:B------:R-:W-:-:S02]  /*4750*/  PRMT R19, R11, 0x7770, RZ ;  /* 0x000077700b137816 */ /* 0x000fc400000000ff */
[----:B------:R-:W-:-:S03]  /*4760*/  PRMT R11, R11, 0x7771, RZ ;  /* 0x000077710b0b7816 */ /* 0x000fc600000000ff */
[----:B------:R0:W-:Y:S04]  /*4770*/  @P4 STG.E.U8 desc[UR14][R8.64], R19 ;  /* 0x0000001308004986 */ /* 0x0001e8000c10110e */
[----:B------:R0:W-:Y:S04]  /*4780*/  @P3 STG.E.U8 desc[UR14][R12.64], R11 ;  /* 0x0000000b0c003986 */ /* 0x0001e8000c10110e */
[----:B------:R0:W-:Y:S04]  /*4790*/  @P2 STG.E.U8 desc[UR14][R14.64], R17 ;  /* 0x000000110e002986 */ /* 0x0001e8000c10110e */
[----:B------:R0:W-:Y:S01]  /*47a0*/  @P0 STG.E.U8 desc[UR14][R2.64], R5 ;  /* 0x0000000502000986 */ /* 0x0001e2000c10110e */
[----:B------:R-:W-:Y:S06]  /*47b0*/  BAR.SYNC.DEFER_BLOCKING 0x0 ;  /* 0x0000000000007b1d */ /* 0x000fec0000010000 */
[----:B------:R-:W-:Y:S05]  /*47c0*/  @P1 BRA `(.L_x_19) ;  /* 0x00000000009c1947 */ /* 0x000fea0003800000 */
[----:B------:R-:W1:Y:S01]  /*47d0*/  S2UR UR5, SR_CgaCtaId ;  /* 0x00000000000579c3 */ /* 0x000e620000008800 */
[----:B------:R-:W-:Y:S01]  /*47e0*/  NOP ;  /* 0x0000000000007918 */ /* 0x000fe20000000000 */
[----:B------:R-:W-:Y:S01]  /*47f0*/  UMOV UR4, 0x50 ;  /* 0x0000005000047882 */ /* 0x000fe20000000000 */
[----:B------:R-:W-:Y:S02]  /*4800*/  IMAD.U32 R0, RZ, RZ, UR16 ;  /* 0x00000010ff007e24 */ /* 0x000fe4000f8e00ff */
[----:B0-----:R-:W-:-:S03]  /*4810*/  IMAD.MOV.U32 R3, RZ, RZ, 0x1 ;  /* 0x00000001ff037424 */ /* 0x001fc600078e00ff */
[----:B------:R-:W-:-:S04]  /*4820*/  LOP3.LUT R0, R0, 0xffff, RZ, 0xc0, !PT ;  /* 0x0000ffff00007812 */ /* 0x000fc800078ec0ff */
[----:B------:R-:W-:-:S05]  /*4830*/  SHF.R.U32.HI R0, RZ, 0x5, R0 ;  /* 0x00000005ff007819 */ /* 0x000fca0000011600 */
[----:B------:R-:W-:Y:S01]  /*4840*/  VIADD R2, R0, 0x10 ;  /* 0x0000001000027836 */ /* 0x000fe20000000000 */
[----:B------:R-:W-:Y:S01]  /*4850*/  SHF.L.U32 R0, R3, R0, RZ ;  /* 0x0000000003007219 */ /* 0x000fe200000006ff */
[----:B-1----:R-:W-:-:S03]  /*4860*/  ULEA UR6, UR5, UR4, 0x18 ;  /* 0x0000000405067291 */ /* 0x002fc6000f8ec0ff */
[----:B------:R-:W-:-:S04]  /*4870*/  SHF.L.U32 R3, R3, R2, RZ ;  /* 0x0000000203037219 */ /* 0x000fc800000006ff */
[----:B------:R-:W-:Y:S02]  /*4880*/  LOP3.LUT R0, R3, R0, RZ, 0xfc, !PT ;  /* 0x0000000003007212 */ /* 0x000fe400078efcff */
[----:B------:R-:W0:Y:S02]  /*4890*/  LDS R5, [UR6] ;  /* 0x00000006ff057984 */ /* 0x000e240008000800 */
[C---:B------:R-:W-:Y:S02]  /*48a0*/  LOP3.LUT R2, R0.reuse, 0xffff, RZ, 0xc0, !PT ;  /* 0x0000ffff00027812 */ /* 0x040fe400078ec0ff */
[----:B0-----:R-:W-:-:S04]  /*48b0*/  LOP3.LUT R3, R0, 0xffff, R5, 0x80, !PT ;  /* 0x0000ffff00037812 */ /* 0x001fc800078e8005 */
[----:B------:R-:W-:-:S13]  /*48c0*/  ISETP.NE.AND P0, PT, R3, R2, PT ;  /* 0x000000020300720c */ /* 0x000fda0003f05270 */
[----:B------:R-:W-:Y:S05]  /*48d0*/  @P0 BRA `(.L_x_20) ;  /* 0x0000000000500947 */ /* 0x000fea0003800000 */
[----:B------:R-:W-:Y:S02]  /*48e0*/  SHF.R.U32.HI R5, RZ, 0x10, R5 ;  /* 0x00000010ff057819 */ /* 0x000fe40000011605 */
[----:B------:R-:W-:-:S04]  /*48f0*/  SHF.R.U32.HI R2, RZ, 0x10, R0 ;  /* 0x00000010ff027819 */ /* 0x000fc80000011600 */
[----:B------:R-:W-:-:S04]  /*4900*/  LOP3.LUT R5, R5, R2, RZ, 0xc0, !PT ;  /* 0x0000000205057212 */ /* 0x000fc800078ec0ff */
[----:B------:R-:W-:-:S13]  /*4910*/  ISETP.NE.AND P0, PT, R5, R2, PT ;  /* 0x000000020500720c */ /* 0x000fda0003f05270 */
[----:B------:R-:W-:Y:S05]  /*4920*/  @P0 BRA `(.L_x_21) ;  /* 0x0000000000300947 */ /* 0x000fea0003800000 */
[----:B------:R-:W-:Y:S01]  /*4930*/  R2UR UR4, R0 ;  /* 0x00000000000472ca */ /* 0x000fe200000e0000 */
[----:B------:R-:W-:Y:S01]  /*4940*/  VOTEU.ANY UR5, UPT, PT ;  /* 0x0000000000057886 */ /* 0x000fe200038e0100 */
[----:B------:R-:W0:Y:S01]  /*4950*/  S2R R0, SR_LANEID ;  /* 0x0000000000007919 */ /* 0x000e220000000000 */
[----:B------:R-:W-:-:S10]  /*4960*/  UFLO.U32 UR5, UR5 ;  /* 0x00000005000572bd */ /* 0x000fd400080e0000 */
[----:B------:R-:W-:-:S06]  /*4970*/  ULOP3.LUT UR4, URZ, UR4, URZ, 0x33, !UPT ;  /* 0x00000004ff047292 */ /* 0x000fcc000f8e33ff */
[----:B------:R-:W-:-:S04]  /*4980*/  IMAD.U32 R2, RZ, RZ, UR4 ;  /* 0x00000004ff027e24 */ /* 0x000fc8000f8e00ff */
[----:B------:R-:W1:Y:S02]  /*4990*/  REDUX UR7, R2 ;  /* 0x00000000020773c4 */ /* 0x000e640000000000 */
[----:B------:R2:W-:Y:S01]  /*49a0*/  UTCATOMSWS.AND URZ, UR4 ;  /* 0x0000000400ff79e3 */ /* 0x0005e20008000000 */
[----:B0-----:R-:W-:Y:S01]  /*49b0*/  ISETP.EQ.U32.AND P0, PT, R0, UR5, PT ;  /* 0x0000000500007c0c */ /* 0x001fe2000bf02070 */
[----:B-1----:R-:W-:-:S12]  /*49c0*/  IMAD.U32 R0, RZ, RZ, UR7 ;  /* 0x00000007ff007e24 */ /* 0x002fd8000f8e00ff */
[----:B------:R2:W-:Y:S01]  /*49d0*/  @P0 ATOMS.AND RZ, [UR6], R0 ;  /* 0x00000000ffff098c */ /* 0x0005e2000a800006 */
[----:B------:R-:W-:Y:S05]  /*49e0*/  BRA `(.L_x_19) ;  /* 0x0000000000147947 */ /* 0x000fea0003800000 */
.L_x_21:
[----:B------:R-:W-:-:S07]  /*49f0*/  MOV R2, 0x4a10 ;  /* 0x00004a1000027802 */ /* 0x000fce0000000f00 */
[----:B------:R-:W-:Y:S05]  /*4a00*/  CALL.REL.NOINC `($__internal_0_$__cuda_sm10x_tcgen05_guardrail_trap_col_being_dealloced_not_returned_by_alloc) ;  /* 0x00000000005c7944 */ /* 0x000fea0003c00000 */
[----:B------:R-:W-:Y:S05]  /*4a10*/  BRA `(.L_x_19) ;  /* 0x0000000000087947 */ /* 0x000fea0003800000 */
.L_x_20:
[----:B------:R-:W-:-:S07]  /*4a20*/  MOV R2, 0x4a40 ;  /* 0x00004a4000027802 */ /* 0x000fce0000000f00 */
[----:B------:R-:W-:Y:S05]  /*4a30*/  CALL.REL.NOINC `($__internal_2_$__cuda_sm10x_tcgen05_guardrail_trap_unallocated_columns_being_dealloced) ;  /* 0x0000000000687944 */ /* 0x000fea0003c00000 */
.L_x_19:
[----:B------:R-:W-:Y:S01]  /*4a40*/  NOP ;  /* 0x0000000000007918 */ /* 0x000fe20000000000 */
[----:B--2---:R-:W-:Y:S05]  /*4a50*/  EXIT ;  /* 0x000000000000794d */ /* 0x004fea0003800000 */
.L_x_7:
[----:B------:R-:W-:-:S07]  /*4a60*/  IMAD.MOV.U32 R3, RZ, RZ, R2 ;  /* 0x000000ffff037224 */ /* 0x000fce00078e0002 */
.L_x_22:
[----:B-1----:R1:W2:Y:S02]  /*4a70*/  SYNCS.PHASECHK.TRANS64.TRYWAIT P2, [R9+URZ], R3 ;  /* 0x00000003090075a7 */ /* 0x0022a400080411ff */
[----:B--2---:R-:W-:Y:S05]  /*4a80*/  @!P2 NANOSLEEP.SYNCS 0x989680 ;  /* 0x009896800000a95d */ /* 0x004fea0003900000 */
[----:B------:R-:W2:Y:S02]  /*4a90*/  @!P2 SYNCS.PHASECHK.TRANS64 P2, [R9+URZ], R3 ;  /* 0x000000030900a5a7 */ /* 0x000ea400080410ff */
[----:B--2---:R-:W-:Y:S05]  /*4aa0*/  @!P2 BRA `(.L_x_22) ;  /* 0xfffffffc00f0a947 */ /* 0x004fea000383ffff */
[----:B------:R-:W-:Y:S05]  /*4ab0*/  BRA `(.L_x_6) ;  /* 0xffffffb800187947 */ /* 0x000fea000383ffff */
.L_x_10:
[----:B------:R-:W-:-:S07]  /*4ac0*/  IMAD.MOV.U32 R3, RZ, RZ, R2 ;  /* 0x000000ffff037224 */ /* 0x000fce00078e0002 */
.L_x_23:
[----:B-1----:R1:W2:Y:S02]  /*4ad0*/  SYNCS.PHASECHK.TRANS64.TRYWAIT P0, [R9+URZ], R3 ;  /* 0x00000003090075a7 */ /* 0x0022a400080011ff */
[----:B--2---:R-:W-:Y:S05]  /*4ae0*/  @!P0 NANOSLEEP.SYNCS 0x989680 ;  /* 0x009896800000895d */ /* 0x004fea0003900000 */
[----:B------:R-:W2:Y:S02]  /*4af0*/  @!P0 SYNCS.PHASECHK.TRANS64 P0, [R9+URZ], R3 ;  /* 0x00000003090085a7 */ /* 0x000ea400080010ff */
[----:B--2---:R-:W-:Y:S05]  /*4b00*/  @!P0 BRA `(.L_x_23) ;  /* 0xfffffffc00f08947 */ /* 0x004fea000383ffff */
[----:B------:R-:W-:Y:S05]  /*4b10*/  BRA `(.L_x_9) ;  /* 0xffffffb800787947 */ /* 0x000fea000383ffff */
.L_x_14:
[----:B------:R-:W0:Y:S02]  /*4b20*/  SYNCS.PHASECHK.TRANS64.TRYWAIT P3, [UR11], R66 ;  /* 0x00000042ff0075a7 */ /* 0x000e24000806110b */
[----:B0-----:R-:W-:Y:S05]  /*4b30*/  @!P3 BRA `(.L_x_14) ;  /* 0xfffffffc00f8b947 */ /* 0x001fea000383ffff */
[----:B------:R-:W-:Y:S05]  /*4b40*/  BRA `(.L_x_24) ;  /* 0xffffffdc00987947 */ /* 0x000fea000383ffff */
.L_x_18:
[----:B------:R-:W0:Y:S02]  /*4b50*/  SYNCS.PHASECHK.TRANS64.TRYWAIT P0, [UR11], R4 ;  /* 0x00000004ff0075a7 */ /* 0x000e24000800110b */
[----:B0-----:R-:W-:Y:S05]  /*4b60*/  @!P0 BRA `(.L_x_18) ;  /* 0xfffffffc00f88947 */ /* 0x001fea000383ffff */
[----:B------:R-:W-:Y:S05]  /*4b70*/  BRA `(.L_x_17) ;  /* 0xffffffe400c47947 */ /* 0x000fea000383ffff */
        .weak           $__internal_0_$__cuda_sm10x_tcgen05_guardrail_trap_col_being_dealloced_not_returned_by_alloc
        .type           $__internal_0_$__cuda_sm10x_tcgen05_guardrail_trap_col_being_dealloced_not_returned_by_alloc,@function
        .size           $__internal_0_$__cuda_sm10x_tcgen05_guardrail_trap_col_being_dealloced_not_returned_by_alloc,($__internal_1_$__cuda_sm10x_tcgen05_guardrail_trap_phase_invalid_during_alloc - $__internal_0_$__cuda_sm10x_tcgen05_guardrail_trap_col_being_dealloced_not_returned_by_alloc)
$__internal_0_$__cuda_sm10x_tcgen05_guardrail_trap_col_being_dealloced_not_returned_by_alloc:
[----:B------:R-:W-:Y:S05]  /*4b80*/  BPT.TRAP 0x1 ;  /* 0x000000040000795c */ /* 0x000fea0000300000 */
[----:B------:R-:W-:-:S04]  /*4b90*/  IMAD.MOV.U32 R3, RZ, RZ, 0x0 ;  /* 0x00000000ff037424 */ /* 0x000fc800078e00ff */
[----:B------:R-:W-:Y:S05]  /*4ba0*/  RET.REL.NODEC R2 `(matmul_kernel) ;  /* 0xffffffb402147950 */ /* 0x000fea0003c3ffff */
        .weak           $__internal_1_$__cuda_sm10x_tcgen05_guardrail_trap_phase_invalid_during_alloc
        .type           $__internal_1_$__cuda_sm10x_tcgen05_guardrail_trap_phase_invalid_during_alloc,@function
        .size           $__internal_1_$__cuda_sm10x_tcgen05_guardrail_trap_phase_invalid_during_alloc,($__internal_2_$__cuda_sm10x_tcgen05_guardrail_trap_unallocated_columns_being_dealloced - $__internal_1_$__cuda_sm10x_tcgen05_guardrail_trap_phase_invalid_during_alloc)
$__internal_1_$__cuda_sm10x_tcgen05_guardrail_trap_phase_invalid_during_alloc:
[----:B------:R-:W-:Y:S05]  /*4bb0*/  BPT.TRAP 0x1 ;  /* 0x000000040000795c */ /* 0x000fea0000300000 */
[----:B------:R-:W-:-:S04]  /*4bc0*/  IMAD.MOV.U32 R3, RZ, RZ, 0x0 ;  /* 0x00000000ff037424 */ /* 0x000fc800078e00ff */
[----:B------:R-:W-:Y:S05]  /*4bd0*/  RET.REL.NODEC R2 `(matmul_kernel) ;  /* 0xffffffb402087950 */ /* 0x000fea0003c3ffff */
        .weak           $__internal_2_$__cuda_sm10x_tcgen05_guardrail_trap_unallocated_columns_being_dealloced
        .type           $__internal_2_$__cuda_sm10x_tcgen05_guardrail_trap_unallocated_columns_being_dealloced,@function
        .size           $__internal_2_$__cuda_sm10x_tcgen05_guardrail_trap_unallocated_columns_being_dealloced,(.L_x_28 - $__internal_2_$__cuda_sm10x_tcgen05_guardrail_trap_unallocated_columns_being_dealloced)
$__internal_2_$__cuda_sm10x_tcgen05_guardrail_trap_unallocated_columns_being_dealloced:
[----:B------:R-:W-:Y:S05]  /*4be0*/  BPT.TRAP 0x1 ;  /* 0x000000040000795c */ /* 0x000fea0000300000 */
[----:B------:R-:W-:-:S04]  /*4bf0*/  IMAD.MOV.U32 R3, RZ, RZ, 0x0 ;  /* 0x00000000ff037424 */ /* 0x000fc800078e00ff */
[----:B------:R-:W-:Y:S05]  /*4c00*/  RET.REL.NODEC R2 `(matmul_kernel) ;  /* 0xffffffb002fc7950 */ /* 0x000fea0003c3ffff */
.L_x_25:
[----:B------:R-:W-:-:S00]  /*4c10*/  BRA `(.L_x_25) ;  /* 0xfffffffc00fc7947 */ /* 0x000fc0000383ffff */
[----:B------:R-:W-:-:S00]  /*4c20*/  NOP ;  /* 0x0000000000007918 */ /* 0x000fc00000000000 */
        /* <DEDUP_REMOVED lines=13> */
.L_x_28:


//--------------------- .nv.shared.matmul_kernel  --------------------------
	.section	.nv.shared.matmul_kernel,"aw",@nobits
	.sectionflags	@""
	.align	16
	.zero		1024


//--------------------- .nv.shared.reserved.0     --------------------------
	.section	.nv.shared.reserved.0,"aw",@nobits
	.align	8
	.weak		__nv_reservedSMEM_offset_0_alias
	.size		__nv_reservedSMEM_offset_0_alias, 0, 64
	.other		__nv_reservedSMEM_offset_0_alias,@"STO_CUDA_RESERVED_SHARED STV_DEFAULT"
__nv_reservedSMEM_offset_0_alias:
	.zero		0
.nv.shared.reserved.0:
	.zero		64
	.weak		__nv_reservedSMEM_allocation_phase
	.type		__nv_reservedSMEM_allocation_phase,@object
	.size		__nv_reservedSMEM_allocation_phase,(.L_0 - __nv_reservedSMEM_allocation_phase)
__nv_reservedSMEM_allocation_phase:
	.zero		1
.L_0:
	.zero		7
	.weak		__nv_reservedSMEM_devtool_atexit_pc
	.type		__nv_reservedSMEM_devtool_atexit_pc,@object
	.size		__nv_reservedSMEM_devtool_atexit_pc,(__nv_reservedSMEM_allocation_mask - __nv_reservedSMEM_devtool_atexit_pc)
__nv_reservedSMEM_devtool_atexit_pc:
	.zero		8
	.weak		__nv_reservedSMEM_allocation_mask
	.type		__nv_reservedSMEM_allocation_mask,@object
	.size		__nv_reservedSMEM_allocation_mask,(.L_2 - __nv_reservedSMEM_allocation_mask)
__nv_reservedSMEM_allocation_mask:
	.zero		4
.L_2:
	.zero		4
	.weak		__nv_reservedSMEM_tmem_allocation_pipeline_mbarrier
	.type		__nv_reservedSMEM_tmem_allocation_pipeline_mbarrier,@object
	.size		__nv_reservedSMEM_tmem_allocation_pipeline_mbarrier,(__nv_reservedSMEM_tmem_allocation_pipeline_mbarrier_parity - __nv_reservedSMEM_tmem_allocation_pipeline_mbarrier)
__nv_reservedSMEM_tmem_allocation_pipeline_mbarrier:
	.zero		8
	.weak		__nv_reservedSMEM_tmem_allocation_pipeline_mbarrier_parity
	.type		__nv_reservedSMEM_tmem_allocation_pipeline_mbarrier_parity,@object
	.size		__nv_reservedSMEM_tmem_allocation_pipeline_mbarrier_parity,(.L_4 - __nv_reservedSMEM_tmem_allocation_pipeline_mbarrier_parity)
__nv_reservedSMEM_tmem_allocation_pipeline_mbarrier_parity:
	.zero		4
.L_4:


//--------------------- .nv.constant0.matmul_kernel --------------------------
	.section	.nv.constant0.matmul_kernel,"a",@progbits
	.sectionflags	@""
	.align	4
.nv.constant0.matmul_kernel:
	.zero		976


//--------------------- SYMBOLS --------------------------

	.type		.nv.reservedSmem.offset0,@object
	.size		.nv.reservedSmem.offset0,0x4
	.type		.nv.reservedSmem.cap,@object
	.size		.nv.reservedSmem.cap,0x4
